//
// Generated by NVIDIA NVVM Compiler
//
// Compiler Build ID: CL-36424714
// Cuda compilation tools, release 13.0, V13.0.88
// Based on NVVM 20.0.0
//

.version 9.0
.target sm_100
.address_size 64

	// .globl	_Z19computeNewCentroidsPK5PointPS_Pdid
.func  (.param .b64 func_retval0) __internal_accurate_pow
(
	.param .b64 __internal_accurate_pow_param_0
)
;

.visible .entry _Z19computeNewCentroidsPK5PointPS_Pdid(
	.param .u64 .ptr .align 1 _Z19computeNewCentroidsPK5PointPS_Pdid_param_0,
	.param .u64 .ptr .align 1 _Z19computeNewCentroidsPK5PointPS_Pdid_param_1,
	.param .u64 .ptr .align 1 _Z19computeNewCentroidsPK5PointPS_Pdid_param_2,
	.param .u32 _Z19computeNewCentroidsPK5PointPS_Pdid_param_3,
	.param .f64 _Z19computeNewCentroidsPK5PointPS_Pdid_param_4
)
{
	.reg .pred 	%p<41>;
	.reg .b32 	%r<67>;
	.reg .b32 	%f<3>;
	.reg .b64 	%rd<15>;
	.reg .b64 	%fd<102>;

	ld.param.u64 	%rd5, [_Z19computeNewCentroidsPK5PointPS_Pdid_param_0];
	ld.param.u64 	%rd6, [_Z19computeNewCentroidsPK5PointPS_Pdid_param_1];
	ld.param.u32 	%r12, [_Z19computeNewCentroidsPK5PointPS_Pdid_param_3];
	cvta.to.global.u64 	%rd1, %rd6;
	mov.u32 	%r13, %ctaid.x;
	mov.u32 	%r14, %ntid.x;
	mov.u32 	%r15, %tid.x;
	mad.lo.s32 	%r1, %r13, %r14, %r15;
	setp.ge.s32 	%p2, %r1, %r12;
	@%p2 bra 	$L__BB0_24;
	setp.lt.s32 	%p3, %r12, 1;
	mov.f64 	%fd99, 0d0000000000000000;
	mov.f64 	%fd100, %fd99;
	mov.f64 	%fd101, %fd99;
	@%p3 bra 	$L__BB0_22;
	mul.wide.s32 	%rd7, %r1, 16;
	add.s64 	%rd8, %rd1, %rd7;
	ld.global.f64 	%fd1, [%rd8];
	mov.f64 	%fd41, 0d4000000000000000;
	{
	.reg .b32 %temp; 
	mov.b64 	{%temp, %r2}, %fd41;
	}
	and.b32  	%r16, %r2, 2146435072;
	setp.eq.s32 	%p4, %r16, 1062207488;
	and.b32  	%r17, %r2, 2147483647;
	setp.ne.s32 	%p5, %r17, 1071644672;
	and.pred  	%p1, %p4, %p5;
	ld.global.f64 	%fd2, [%rd8+8];
	neg.s32 	%r66, %r12;
	cvta.to.global.u64 	%rd9, %rd5;
	add.s64 	%rd14, %rd9, 8;
	mov.f64 	%fd101, 0d0000000000000000;
	mov.f64 	%fd100, %fd101;
	mov.f64 	%fd99, %fd101;
$L__BB0_3:
	setp.lt.s32 	%p6, %r2, 0;
	setp.eq.s32 	%p7, %r16, 1062207488;
	ld.global.f64 	%fd6, [%rd14+-8];
	sub.f64 	%fd7, %fd1, %fd6;
	{
	.reg .b32 %temp; 
	mov.b64 	{%temp, %r5}, %fd7;
	}
	abs.f64 	%fd8, %fd7;
	{ // callseq 0, 0
	.param .b64 param0;
	st.param.f64 	[param0], %fd8;
	.param .b64 retval0;
	call.uni (retval0), 
	__internal_accurate_pow, 
	(
	param0
	);
	ld.param.f64 	%fd42, [retval0];
	} // callseq 0
	setp.lt.s32 	%p8, %r5, 0;
	neg.f64 	%fd44, %fd42;
	selp.f64 	%fd45, %fd44, %fd42, %p7;
	selp.f64 	%fd46, %fd45, %fd42, %p8;
	setp.eq.f64 	%p9, %fd7, 0d0000000000000000;
	selp.b32 	%r19, %r5, 0, %p7;
	or.b32  	%r20, %r19, 2146435072;
	selp.b32 	%r21, %r20, %r19, %p6;
	mov.b32 	%r22, 0;
	mov.b64 	%fd47, {%r22, %r21};
	selp.f64 	%fd95, %fd47, %fd46, %p9;
	add.f64 	%fd48, %fd7, 0d4000000000000000;
	{
	.reg .b32 %temp; 
	mov.b64 	{%temp, %r23}, %fd48;
	}
	and.b32  	%r24, %r23, 2146435072;
	setp.ne.s32 	%p10, %r24, 2146435072;
	@%p10 bra 	$L__BB0_8;
	setp.num.f64 	%p11, %fd7, %fd7;
	@%p11 bra 	$L__BB0_6;
	mov.f64 	%fd49, 0d4000000000000000;
	add.rn.f64 	%fd95, %fd7, %fd49;
	bra.uni 	$L__BB0_8;
$L__BB0_6:
	setp.neu.f64 	%p12, %fd8, 0d7FF0000000000000;
	@%p12 bra 	$L__BB0_8;
	setp.lt.s32 	%p13, %r5, 0;
	setp.lt.s32 	%p14, %r2, 0;
	selp.b32 	%r25, 0, 2146435072, %p14;
	or.b32  	%r26, %r25, -2147483648;
	selp.b32 	%r27, %r26, %r25, %p1;
	selp.b32 	%r28, %r27, %r25, %p13;
	mov.b32 	%r29, 0;
	mov.b64 	%fd95, {%r29, %r28};
$L__BB0_8:
	setp.lt.s32 	%p15, %r2, 0;
	and.b32  	%r30, %r2, 2146435072;
	setp.eq.s32 	%p16, %r30, 1062207488;
	setp.eq.f64 	%p17, %fd7, 0d3FF0000000000000;
	selp.f64 	%fd13, 0d3FF0000000000000, %fd95, %p17;
	ld.global.f64 	%fd14, [%rd14];
	sub.f64 	%fd15, %fd2, %fd14;
	{
	.reg .b32 %temp; 
	mov.b64 	{%temp, %r6}, %fd15;
	}
	abs.f64 	%fd16, %fd15;
	{ // callseq 1, 0
	.param .b64 param0;
	st.param.f64 	[param0], %fd16;
	.param .b64 retval0;
	call.uni (retval0), 
	__internal_accurate_pow, 
	(
	param0
	);
	ld.param.f64 	%fd50, [retval0];
	} // callseq 1
	setp.lt.s32 	%p18, %r6, 0;
	neg.f64 	%fd52, %fd50;
	selp.f64 	%fd53, %fd52, %fd50, %p16;
	selp.f64 	%fd54, %fd53, %fd50, %p18;
	setp.eq.f64 	%p19, %fd15, 0d0000000000000000;
	selp.b32 	%r31, %r6, 0, %p16;
	or.b32  	%r32, %r31, 2146435072;
	selp.b32 	%r33, %r32, %r31, %p15;
	mov.b32 	%r34, 0;
	mov.b64 	%fd55, {%r34, %r33};
	selp.f64 	%fd96, %fd55, %fd54, %p19;
	add.f64 	%fd56, %fd15, 0d4000000000000000;
	{
	.reg .b32 %temp; 
	mov.b64 	{%temp, %r35}, %fd56;
	}
	and.b32  	%r36, %r35, 2146435072;
	setp.ne.s32 	%p20, %r36, 2146435072;
	@%p20 bra 	$L__BB0_13;
	setp.num.f64 	%p21, %fd15, %fd15;
	@%p21 bra 	$L__BB0_11;
	mov.f64 	%fd57, 0d4000000000000000;
	add.rn.f64 	%fd96, %fd15, %fd57;
	bra.uni 	$L__BB0_13;
$L__BB0_11:
	setp.neu.f64 	%p22, %fd16, 0d7FF0000000000000;
	@%p22 bra 	$L__BB0_13;
	selp.b32 	%r37, 0, 2146435072, %p15;
	or.b32  	%r38, %r37, -2147483648;
	selp.b32 	%r39, %r38, %r37, %p1;
	selp.b32 	%r40, %r39, %r37, %p18;
	mov.b32 	%r41, 0;
	mov.b64 	%fd96, {%r41, %r40};
$L__BB0_13:
	ld.param.f64 	%fd91, [_Z19computeNewCentroidsPK5PointPS_Pdid_param_4];
	setp.eq.f64 	%p27, %fd15, 0d3FF0000000000000;
	selp.f64 	%fd58, 0d3FF0000000000000, %fd96, %p27;
	add.f64 	%fd59, %fd13, %fd58;
	sqrt.rn.f64 	%fd60, %fd59;
	div.rn.f64 	%fd21, %fd60, %fd91;
	{
	.reg .b32 %temp; 
	mov.b64 	{%temp, %r7}, %fd21;
	}
	abs.f64 	%fd22, %fd21;
	{ // callseq 2, 0
	.param .b64 param0;
	st.param.f64 	[param0], %fd22;
	.param .b64 retval0;
	call.uni (retval0), 
	__internal_accurate_pow, 
	(
	param0
	);
	ld.param.f64 	%fd61, [retval0];
	} // callseq 2
	setp.lt.s32 	%p28, %r7, 0;
	neg.f64 	%fd63, %fd61;
	selp.f64 	%fd64, %fd63, %fd61, %p16;
	selp.f64 	%fd65, %fd64, %fd61, %p28;
	setp.eq.f64 	%p29, %fd21, 0d0000000000000000;
	selp.b32 	%r43, %r7, 0, %p16;
	or.b32  	%r44, %r43, 2146435072;
	selp.b32 	%r45, %r44, %r43, %p15;
	mov.b32 	%r46, 0;
	mov.b64 	%fd66, {%r46, %r45};
	selp.f64 	%fd97, %fd66, %fd65, %p29;
	add.f64 	%fd67, %fd21, 0d4000000000000000;
	{
	.reg .b32 %temp; 
	mov.b64 	{%temp, %r47}, %fd67;
	}
	and.b32  	%r48, %r47, 2146435072;
	setp.ne.s32 	%p30, %r48, 2146435072;
	@%p30 bra 	$L__BB0_18;
	setp.num.f64 	%p31, %fd21, %fd21;
	@%p31 bra 	$L__BB0_16;
	mov.f64 	%fd68, 0d4000000000000000;
	add.rn.f64 	%fd97, %fd21, %fd68;
	bra.uni 	$L__BB0_18;
$L__BB0_16:
	setp.neu.f64 	%p32, %fd22, 0d7FF0000000000000;
	@%p32 bra 	$L__BB0_18;
	selp.b32 	%r49, 0, 2146435072, %p15;
	or.b32  	%r50, %r49, -2147483648;
	selp.b32 	%r51, %r50, %r49, %p1;
	selp.b32 	%r52, %r51, %r49, %p28;
	mov.b32 	%r53, 0;
	mov.b64 	%fd97, {%r53, %r52};
$L__BB0_18:
	setp.eq.f64 	%p35, %fd21, 0d3FF0000000000000;
	mul.f64 	%fd69, %fd97, 0dBFE0000000000000;
	selp.f64 	%fd27, 0dBFE0000000000000, %fd69, %p35;
	fma.rn.f64 	%fd70, %fd27, 0d3FF71547652B82FE, 0d4338000000000000;
	{
	.reg .b32 %temp; 
	mov.b64 	{%r8, %temp}, %fd70;
	}
	mov.f64 	%fd71, 0dC338000000000000;
	add.rn.f64 	%fd72, %fd70, %fd71;
	fma.rn.f64 	%fd73, %fd72, 0dBFE62E42FEFA39EF, %fd27;
	fma.rn.f64 	%fd74, %fd72, 0dBC7ABC9E3B39803F, %fd73;
	fma.rn.f64 	%fd75, %fd74, 0d3E5ADE1569CE2BDF, 0d3E928AF3FCA213EA;
	fma.rn.f64 	%fd76, %fd75, %fd74, 0d3EC71DEE62401315;
	fma.rn.f64 	%fd77, %fd76, %fd74, 0d3EFA01997C89EB71;
	fma.rn.f64 	%fd78, %fd77, %fd74, 0d3F2A01A014761F65;
	fma.rn.f64 	%fd79, %fd78, %fd74, 0d3F56C16C1852B7AF;
	fma.rn.f64 	%fd80, %fd79, %fd74, 0d3F81111111122322;
	fma.rn.f64 	%fd81, %fd80, %fd74, 0d3FA55555555502A1;
	fma.rn.f64 	%fd82, %fd81, %fd74, 0d3FC5555555555511;
	fma.rn.f64 	%fd83, %fd82, %fd74, 0d3FE000000000000B;
	fma.rn.f64 	%fd84, %fd83, %fd74, 0d3FF0000000000000;
	fma.rn.f64 	%fd85, %fd84, %fd74, 0d3FF0000000000000;
	{
	.reg .b32 %temp; 
	mov.b64 	{%r9, %temp}, %fd85;
	}
	{
	.reg .b32 %temp; 
	mov.b64 	{%temp, %r10}, %fd85;
	}
	shl.b32 	%r54, %r8, 20;
	add.s32 	%r55, %r54, %r10;
	mov.b64 	%fd98, {%r9, %r55};
	{
	.reg .b32 %temp; 
	mov.b64 	{%temp, %r56}, %fd27;
	}
	mov.b32 	%f2, %r56;
	abs.f32 	%f1, %f2;
	setp.lt.f32 	%p36, %f1, 0f4086232B;
	@%p36 bra 	$L__BB0_21;
	setp.lt.f64 	%p37, %fd27, 0d0000000000000000;
	add.f64 	%fd86, %fd27, 0d7FF0000000000000;
	selp.f64 	%fd98, 0d0000000000000000, %fd86, %p37;
	setp.geu.f32 	%p38, %f1, 0f40874800;
	@%p38 bra 	$L__BB0_21;
	shr.u32 	%r57, %r8, 31;
	add.s32 	%r58, %r8, %r57;
	shr.s32 	%r59, %r58, 1;
	shl.b32 	%r60, %r59, 20;
	add.s32 	%r61, %r10, %r60;
	mov.b64 	%fd87, {%r9, %r61};
	sub.s32 	%r62, %r8, %r59;
	shl.b32 	%r63, %r62, 20;
	add.s32 	%r64, %r63, 1072693248;
	mov.b32 	%r65, 0;
	mov.b64 	%fd88, {%r65, %r64};
	mul.f64 	%fd98, %fd88, %fd87;
$L__BB0_21:
	fma.rn.f64 	%fd99, %fd98, %fd6, %fd99;
	fma.rn.f64 	%fd100, %fd98, %fd14, %fd100;
	add.f64 	%fd101, %fd101, %fd98;
	add.s32 	%r66, %r66, 1;
	setp.ne.s32 	%p39, %r66, 0;
	add.s64 	%rd14, %rd14, 16;
	@%p39 bra 	$L__BB0_3;
$L__BB0_22:
	setp.leu.f64 	%p40, %fd101, 0d0000000000000000;
	@%p40 bra 	$L__BB0_24;
	ld.param.u64 	%rd13, [_Z19computeNewCentroidsPK5PointPS_Pdid_param_1];
	div.rn.f64 	%fd89, %fd99, %fd101;
	cvta.to.global.u64 	%rd10, %rd13;
	mul.wide.s32 	%rd11, %r1, 16;
	add.s64 	%rd12, %rd10, %rd11;
	st.global.f64 	[%rd12], %fd89;
	div.rn.f64 	%fd90, %fd100, %fd101;
	st.global.f64 	[%rd12+8], %fd90;
$L__BB0_24:
	ret;

}
	// .globl	_Z15computeMaxShiftPK5PointS1_Pdi
.visible .entry _Z15computeMaxShiftPK5PointS1_Pdi(
	.param .u64 .ptr .align 1 _Z15computeMaxShiftPK5PointS1_Pdi_param_0,
	.param .u64 .ptr .align 1 _Z15computeMaxShiftPK5PointS1_Pdi_param_1,
	.param .u64 .ptr .align 1 _Z15computeMaxShiftPK5PointS1_Pdi_param_2,
	.param .u32 _Z15computeMaxShiftPK5PointS1_Pdi_param_3
)
{
	.reg .pred 	%p<29>;
	.reg .b32 	%r<40>;
	.reg .b64 	%rd<10>;
	.reg .b64 	%fd<43>;

	ld.param.u64 	%rd4, [_Z15computeMaxShiftPK5PointS1_Pdi_param_0];
	ld.param.u64 	%rd5, [_Z15computeMaxShiftPK5PointS1_Pdi_param_1];
	ld.param.u64 	%rd6, [_Z15computeMaxShiftPK5PointS1_Pdi_param_2];
	ld.param.u32 	%r6, [_Z15computeMaxShiftPK5PointS1_Pdi_param_3];
	cvta.to.global.u64 	%rd1, %rd6;
	mov.u32 	%r7, %ctaid.x;
	mov.u32 	%r8, %ntid.x;
	mov.u32 	%r9, %tid.x;
	mad.lo.s32 	%r1, %r7, %r8, %r9;
	setp.ge.s32 	%p1, %r1, %r6;
	@%p1 bra 	$L__BB1_17;
	cvta.to.global.u64 	%rd7, %rd5;
	cvta.to.global.u64 	%rd8, %rd4;
	mul.wide.s32 	%rd9, %r1, 16;
	add.s64 	%rd2, %rd7, %rd9;
	ld.global.f64 	%fd19, [%rd2];
	add.s64 	%rd3, %rd8, %rd9;
	ld.global.f64 	%fd20, [%rd3];
	sub.f64 	%fd1, %fd19, %fd20;
	{
	.reg .b32 %temp; 
	mov.b64 	{%temp, %r2}, %fd1;
	}
	mov.f64 	%fd21, 0d4000000000000000;
	{
	.reg .b32 %temp; 
	mov.b64 	{%temp, %r10}, %fd21;
	}
	and.b32  	%r4, %r10, 2146435072;
	setp.eq.s32 	%p2, %r4, 1062207488;
	abs.f64 	%fd2, %fd1;
	{ // callseq 3, 0
	.param .b64 param0;
	st.param.f64 	[param0], %fd2;
	.param .b64 retval0;
	call.uni (retval0), 
	__internal_accurate_pow, 
	(
	param0
	);
	ld.param.f64 	%fd22, [retval0];
	} // callseq 3
	setp.lt.s32 	%p3, %r2, 0;
	neg.f64 	%fd24, %fd22;
	selp.f64 	%fd25, %fd24, %fd22, %p2;
	selp.f64 	%fd40, %fd25, %fd22, %p3;
	setp.neu.f64 	%p4, %fd1, 0d0000000000000000;
	@%p4 bra 	$L__BB1_3;
	setp.eq.s32 	%p5, %r4, 1062207488;
	selp.b32 	%r11, %r2, 0, %p5;
	setp.lt.s32 	%p6, %r10, 0;
	or.b32  	%r12, %r11, 2146435072;
	selp.b32 	%r13, %r12, %r11, %p6;
	mov.b32 	%r14, 0;
	mov.b64 	%fd40, {%r14, %r13};
$L__BB1_3:
	add.f64 	%fd26, %fd1, 0d4000000000000000;
	{
	.reg .b32 %temp; 
	mov.b64 	{%temp, %r15}, %fd26;
	}
	and.b32  	%r16, %r15, 2146435072;
	setp.ne.s32 	%p7, %r16, 2146435072;
	@%p7 bra 	$L__BB1_8;
	setp.num.f64 	%p8, %fd1, %fd1;
	@%p8 bra 	$L__BB1_6;
	mov.f64 	%fd27, 0d4000000000000000;
	add.rn.f64 	%fd40, %fd1, %fd27;
	bra.uni 	$L__BB1_8;
$L__BB1_6:
	setp.neu.f64 	%p9, %fd2, 0d7FF0000000000000;
	@%p9 bra 	$L__BB1_8;
	setp.lt.s32 	%p10, %r2, 0;
	setp.eq.s32 	%p11, %r4, 1062207488;
	setp.lt.s32 	%p12, %r10, 0;
	selp.b32 	%r18, 0, 2146435072, %p12;
	and.b32  	%r19, %r10, 2147483647;
	setp.ne.s32 	%p13, %r19, 1071644672;
	or.b32  	%r20, %r18, -2147483648;
	selp.b32 	%r21, %r20, %r18, %p13;
	selp.b32 	%r22, %r21, %r18, %p11;
	selp.b32 	%r23, %r22, %r18, %p10;
	mov.b32 	%r24, 0;
	mov.b64 	%fd40, {%r24, %r23};
$L__BB1_8:
	setp.eq.s32 	%p14, %r4, 1062207488;
	setp.eq.f64 	%p15, %fd1, 0d3FF0000000000000;
	selp.f64 	%fd9, 0d3FF0000000000000, %fd40, %p15;
	ld.global.f64 	%fd28, [%rd2+8];
	ld.global.f64 	%fd29, [%rd3+8];
	sub.f64 	%fd10, %fd28, %fd29;
	{
	.reg .b32 %temp; 
	mov.b64 	{%temp, %r5}, %fd10;
	}
	abs.f64 	%fd11, %fd10;
	{ // callseq 4, 0
	.param .b64 param0;
	st.param.f64 	[param0], %fd11;
	.param .b64 retval0;
	call.uni (retval0), 
	__internal_accurate_pow, 
	(
	param0
	);
	ld.param.f64 	%fd30, [retval0];
	} // callseq 4
	setp.lt.s32 	%p16, %r5, 0;
	neg.f64 	%fd32, %fd30;
	selp.f64 	%fd33, %fd32, %fd30, %p14;
	selp.f64 	%fd42, %fd33, %fd30, %p16;
	setp.neu.f64 	%p17, %fd10, 0d0000000000000000;
	@%p17 bra 	$L__BB1_10;
	setp.eq.s32 	%p18, %r4, 1062207488;
	selp.b32 	%r26, %r5, 0, %p18;
	setp.lt.s32 	%p19, %r10, 0;
	or.b32  	%r27, %r26, 2146435072;
	selp.b32 	%r28, %r27, %r26, %p19;
	mov.b32 	%r29, 0;
	mov.b64 	%fd42, {%r29, %r28};
$L__BB1_10:
	add.f64 	%fd34, %fd10, 0d4000000000000000;
	{
	.reg .b32 %temp; 
	mov.b64 	{%temp, %r30}, %fd34;
	}
	and.b32  	%r31, %r30, 2146435072;
	setp.ne.s32 	%p20, %r31, 2146435072;
	@%p20 bra 	$L__BB1_15;
	setp.num.f64 	%p21, %fd10, %fd10;
	@%p21 bra 	$L__BB1_13;
	mov.f64 	%fd35, 0d4000000000000000;
	add.rn.f64 	%fd42, %fd10, %fd35;
	bra.uni 	$L__BB1_15;
$L__BB1_13:
	setp.neu.f64 	%p22, %fd11, 0d7FF0000000000000;
	@%p22 bra 	$L__BB1_15;
	setp.lt.s32 	%p23, %r5, 0;
	setp.eq.s32 	%p24, %r4, 1062207488;
	setp.lt.s32 	%p25, %r10, 0;
	selp.b32 	%r33, 0, 2146435072, %p25;
	and.b32  	%r34, %r10, 2147483647;
	setp.ne.s32 	%p26, %r34, 1071644672;
	or.b32  	%r35, %r33, -2147483648;
	selp.b32 	%r36, %r35, %r33, %p26;
	selp.b32 	%r37, %r36, %r33, %p24;
	selp.b32 	%r38, %r37, %r33, %p23;
	mov.b32 	%r39, 0;
	mov.b64 	%fd42, {%r39, %r38};
$L__BB1_15:
	setp.eq.f64 	%p27, %fd10, 0d3FF0000000000000;
	selp.f64 	%fd36, 0d3FF0000000000000, %fd42, %p27;
	add.f64 	%fd37, %fd9, %fd36;
	sqrt.rn.f64 	%fd18, %fd37;
	ld.global.f64 	%fd38, [%rd1];
	setp.leu.f64 	%p28, %fd18, %fd38;
	@%p28 bra 	$L__BB1_17;
	st.global.f64 	[%rd1], %fd18;
$L__BB1_17:
	ret;

}
.func  (.param .b64 func_retval0) __internal_accurate_pow(
	.param .b64 __internal_accurate_pow_param_0
)
{
	.reg .pred 	%p<8>;
	.reg .b32 	%r<49>;
	.reg .b32 	%f<3>;
	.reg .b64 	%fd<109>;

	ld.param.f64 	%fd10, [__internal_accurate_pow_param_0];
	{
	.reg .b32 %temp; 
	mov.b64 	{%temp, %r46}, %fd10;
	}
	{
	.reg .b32 %temp; 
	mov.b64 	{%r45, %temp}, %fd10;
	}
	shr.u32 	%r47, %r46, 20;
	setp.gt.u32 	%p1, %r46, 1048575;
	@%p1 bra 	$L__BB2_2;
	mul.f64 	%fd11, %fd10, 0d4350000000000000;
	{
	.reg .b32 %temp; 
	mov.b64 	{%temp, %r46}, %fd11;
	}
	{
	.reg .b32 %temp; 
	mov.b64 	{%r45, %temp}, %fd11;
	}
	shr.u32 	%r16, %r46, 20;
	add.s32 	%r47, %r16, -54;
$L__BB2_2:
	add.s32 	%r48, %r47, -1023;
	and.b32  	%r17, %r46, -2146435073;
	or.b32  	%r18, %r17, 1072693248;
	mov.b64 	%fd107, {%r45, %r18};
	setp.lt.u32 	%p2, %r18, 1073127583;
	@%p2 bra 	$L__BB2_4;
	{
	.reg .b32 %temp; 
	mov.b64 	{%r19, %temp}, %fd107;
	}
	{
	.reg .b32 %temp; 
	mov.b64 	{%temp, %r20}, %fd107;
	}
	add.s32 	%r21, %r20, -1048576;
	mov.b64 	%fd107, {%r19, %r21};
	add.s32 	%r48, %r47, -1022;
$L__BB2_4:
	add.f64 	%fd12, %fd107, 0dBFF0000000000000;
	add.f64 	%fd13, %fd107, 0d3FF0000000000000;
	rcp.approx.ftz.f64 	%fd14, %fd13;
	neg.f64 	%fd15, %fd13;
	fma.rn.f64 	%fd16, %fd15, %fd14, 0d3FF0000000000000;
	fma.rn.f64 	%fd17, %fd16, %fd16, %fd16;
	fma.rn.f64 	%fd18, %fd17, %fd14, %fd14;
	mul.f64 	%fd19, %fd12, %fd18;
	fma.rn.f64 	%fd20, %fd12, %fd18, %fd19;
	mul.f64 	%fd21, %fd20, %fd20;
	fma.rn.f64 	%fd22, %fd21, 0d3EB0F5FF7D2CAFE2, 0d3ED0F5D241AD3B5A;
	fma.rn.f64 	%fd23, %fd22, %fd21, 0d3EF3B20A75488A3F;
	fma.rn.f64 	%fd24, %fd23, %fd21, 0d3F1745CDE4FAECD5;
	fma.rn.f64 	%fd25, %fd24, %fd21, 0d3F3C71C7258A578B;
	fma.rn.f64 	%fd26, %fd25, %fd21, 0d3F6249249242B910;
	fma.rn.f64 	%fd27, %fd26, %fd21, 0d3F89999999999DFB;
	sub.f64 	%fd28, %fd12, %fd20;
	add.f64 	%fd29, %fd28, %fd28;
	neg.f64 	%fd30, %fd20;
	fma.rn.f64 	%fd31, %fd30, %fd12, %fd29;
	mul.f64 	%fd32, %fd18, %fd31;
	fma.rn.f64 	%fd33, %fd21, %fd27, 0d3FB5555555555555;
	mov.f64 	%fd34, 0d3FB5555555555555;
	sub.f64 	%fd35, %fd34, %fd33;
	fma.rn.f64 	%fd36, %fd21, %fd27, %fd35;
	add.f64 	%fd37, %fd36, 0dBC46A4CB00B9E7B0;
	add.f64 	%fd38, %fd33, %fd37;
	sub.f64 	%fd39, %fd33, %fd38;
	add.f64 	%fd40, %fd37, %fd39;
	mul.rn.f64 	%fd41, %fd20, %fd20;
	neg.f64 	%fd42, %fd41;
	fma.rn.f64 	%fd43, %fd20, %fd20, %fd42;
	{
	.reg .b32 %temp; 
	mov.b64 	{%r22, %temp}, %fd32;
	}
	{
	.reg .b32 %temp; 
	mov.b64 	{%temp, %r23}, %fd32;
	}
	add.s32 	%r24, %r23, 1048576;
	mov.b64 	%fd44, {%r22, %r24};
	fma.rn.f64 	%fd45, %fd20, %fd44, %fd43;
	mul.rn.f64 	%fd46, %fd41, %fd20;
	neg.f64 	%fd47, %fd46;
	fma.rn.f64 	%fd48, %fd41, %fd20, %fd47;
	fma.rn.f64 	%fd49, %fd41, %fd32, %fd48;
	fma.rn.f64 	%fd50, %fd45, %fd20, %fd49;
	mul.rn.f64 	%fd51, %fd38, %fd46;
	neg.f64 	%fd52, %fd51;
	fma.rn.f64 	%fd53, %fd38, %fd46, %fd52;
	fma.rn.f64 	%fd54, %fd38, %fd50, %fd53;
	fma.rn.f64 	%fd55, %fd40, %fd46, %fd54;
	add.f64 	%fd56, %fd51, %fd55;
	sub.f64 	%fd57, %fd51, %fd56;
	add.f64 	%fd58, %fd55, %fd57;
	add.f64 	%fd59, %fd20, %fd56;
	sub.f64 	%fd60, %fd20, %fd59;
	add.f64 	%fd61, %fd56, %fd60;
	add.f64 	%fd62, %fd58, %fd61;
	add.f64 	%fd63, %fd32, %fd62;
	add.f64 	%fd64, %fd59, %fd63;
	sub.f64 	%fd65, %fd59, %fd64;
	add.f64 	%fd66, %fd63, %fd65;
	xor.b32  	%r25, %r48, -2147483648;
	mov.b32 	%r26, 1127219200;
	mov.b64 	%fd67, {%r25, %r26};
	mov.b32 	%r27, -2147483648;
	mov.b64 	%fd68, {%r27, %r26};
	sub.f64 	%fd69, %fd67, %fd68;
	fma.rn.f64 	%fd70, %fd69, 0d3FE62E42FEFA39EF, %fd64;
	fma.rn.f64 	%fd71, %fd69, 0dBFE62E42FEFA39EF, %fd70;
	sub.f64 	%fd72, %fd71, %fd64;
	sub.f64 	%fd73, %fd66, %fd72;
	fma.rn.f64 	%fd74, %fd69, 0d3C7ABC9E3B39803F, %fd73;
	add.f64 	%fd75, %fd70, %fd74;
	sub.f64 	%fd76, %fd70, %fd75;
	add.f64 	%fd77, %fd74, %fd76;
	mov.f64 	%fd78, 0d4000000000000000;
	{
	.reg .b32 %temp; 
	mov.b64 	{%temp, %r28}, %fd78;
	}
	{
	.reg .b32 %temp; 
	mov.b64 	{%r29, %temp}, %fd78;
	}
	shl.b32 	%r30, %r28, 1;
	setp.gt.u32 	%p3, %r30, -33554433;
	and.b32  	%r31, %r28, -15728641;
	selp.b32 	%r32, %r31, %r28, %p3;
	mov.b64 	%fd79, {%r29, %r32};
	mul.rn.f64 	%fd80, %fd75, %fd79;
	neg.f64 	%fd81, %fd80;
	fma.rn.f64 	%fd82, %fd75, %fd79, %fd81;
	fma.rn.f64 	%fd83, %fd77, %fd79, %fd82;
	add.f64 	%fd4, %fd80, %fd83;
	sub.f64 	%fd84, %fd80, %fd4;
	add.f64 	%fd5, %fd83, %fd84;
	fma.rn.f64 	%fd85, %fd4, 0d3FF71547652B82FE, 0d4338000000000000;
	{
	.reg .b32 %temp; 
	mov.b64 	{%r13, %temp}, %fd85;
	}
	mov.f64 	%fd86, 0dC338000000000000;
	add.rn.f64 	%fd87, %fd85, %fd86;
	fma.rn.f64 	%fd88, %fd87, 0dBFE62E42FEFA39EF, %fd4;
	fma.rn.f64 	%fd89, %fd87, 0dBC7ABC9E3B39803F, %fd88;
	fma.rn.f64 	%fd90, %fd89, 0d3E5ADE1569CE2BDF, 0d3E928AF3FCA213EA;
	fma.rn.f64 	%fd91, %fd90, %fd89, 0d3EC71DEE62401315;
	fma.rn.f64 	%fd92, %fd91, %fd89, 0d3EFA01997C89EB71;
	fma.rn.f64 	%fd93, %fd92, %fd89, 0d3F2A01A014761F65;
	fma.rn.f64 	%fd94, %fd93, %fd89, 0d3F56C16C1852B7AF;
	fma.rn.f64 	%fd95, %fd94, %fd89, 0d3F81111111122322;
	fma.rn.f64 	%fd96, %fd95, %fd89, 0d3FA55555555502A1;
	fma.rn.f64 	%fd97, %fd96, %fd89, 0d3FC5555555555511;
	fma.rn.f64 	%fd98, %fd97, %fd89, 0d3FE000000000000B;
	fma.rn.f64 	%fd99, %fd98, %fd89, 0d3FF0000000000000;
	fma.rn.f64 	%fd100, %fd99, %fd89, 0d3FF0000000000000;
	{
	.reg .b32 %temp; 
	mov.b64 	{%r14, %temp}, %fd100;
	}
	{
	.reg .b32 %temp; 
	mov.b64 	{%temp, %r15}, %fd100;
	}
	shl.b32 	%r33, %r13, 20;
	add.s32 	%r34, %r33, %r15;
	mov.b64 	%fd108, {%r14, %r34};
	{
	.reg .b32 %temp; 
	mov.b64 	{%temp, %r35}, %fd4;
	}
	mov.b32 	%f2, %r35;
	abs.f32 	%f1, %f2;
	setp.lt.f32 	%p4, %f1, 0f4086232B;
	@%p4 bra 	$L__BB2_7;
	setp.lt.f64 	%p5, %fd4, 0d0000000000000000;
	add.f64 	%fd101, %fd4, 0d7FF0000000000000;
	selp.f64 	%fd108, 0d0000000000000000, %fd101, %p5;
	setp.geu.f32 	%p6, %f1, 0f40874800;
	@%p6 bra 	$L__BB2_7;
	shr.u32 	%r36, %r13, 31;
	add.s32 	%r37, %r13, %r36;
	shr.s32 	%r38, %r37, 1;
	shl.b32 	%r39, %r38, 20;
	add.s32 	%r40, %r15, %r39;
	mov.b64 	%fd102, {%r14, %r40};
	sub.s32 	%r41, %r13, %r38;
	shl.b32 	%r42, %r41, 20;
	add.s32 	%r43, %r42, 1072693248;
	mov.b32 	%r44, 0;
	mov.b64 	%fd103, {%r44, %r43};
	mul.f64 	%fd108, %fd103, %fd102;
$L__BB2_7:
	abs.f64 	%fd104, %fd108;
	setp.eq.f64 	%p7, %fd104, 0d7FF0000000000000;
	fma.rn.f64 	%fd105, %fd108, %fd5, %fd108;
	selp.f64 	%fd106, %fd108, %fd105, %p7;
	st.param.f64 	[func_retval0], %fd106;
	ret;

}


// ===== COMPILED SASS (sm_100) =====

	.target	sm_100

	.elftype	@"ET_EXEC"


//--------------------- .note.nv.tkinfo           --------------------------
	.section	.note.nv.tkinfo,"",@"SHT_NOTE"
	.sectionflags	@"SHF_NOTE_NV_TKINFO"
	.tkinfo
        /*0018*/ 	.word	0x00000002
        /*0030*/ 	.string	""
        /*0030*/ 	.string	"ptxas"
        /*0030*/ 	.string	"Cuda compilation tools, release 13.0, V13.0.88"
        /*0030*/ 	.string	"Build cuda_13.0.r13.0/compiler.36424714_0"
        /*0030*/ 	.string	"-arch sm_100 -m 64 "



//--------------------- .note.nv.cuinfo           --------------------------
	.section	.note.nv.cuinfo,"",@"SHT_NOTE"
	.sectionflags	@"SHF_NOTE_NV_CUINFO"
        /*0018*/ 	.short	0x0002
        /*001a*/ 	.short	0x0064
        /*001c*/ 	.short	0x0082
	.zero		2


//--------------------- .nv.info                  --------------------------
	.section	.nv.info,"",@"SHT_CUDA_INFO"
	.align	4


	//----- nvinfo : EIATTR_REGCOUNT
	.align		4
        /*0000*/ 	.byte	0x04, 0x2f
        /*0002*/ 	.short	(.L_1 - .L_0)
	.align		4
.L_0:
        /*0004*/ 	.word	index@(_Z19computeNewCentroidsPK5PointPS_Pdid)
        /*0008*/ 	.word	0x0000002e


	//----- nvinfo : EIATTR_FRAME_SIZE
	.align		4
.L_1:
        /*000c*/ 	.byte	0x04, 0x11
        /*000e*/ 	.short	(.L_3 - .L_2)
	.align		4
.L_2:
        /*0010*/ 	.word	index@($_Z19computeNewCentroidsPK5PointPS_Pdid$__internal_accurate_pow)
        /*0014*/ 	.word	0x00000000


	//----- nvinfo : EIATTR_FRAME_SIZE
	.align		4
.L_3:
        /*0018*/ 	.byte	0x04, 0x11
        /*001a*/ 	.short	(.L_5 - .L_4)
	.align		4
.L_4:
        /*001c*/ 	.word	index@($__internal_2_$__cuda_sm20_dsqrt_rn_f64_mediumpath_v1)
        /*0020*/ 	.word	0x00000000


	//----- nvinfo : EIATTR_FRAME_SIZE
	.align		4
.L_5:
        /*0024*/ 	.byte	0x04, 0x11
        /*0026*/ 	.short	(.L_7 - .L_6)
	.align		4
.L_6:
        /*0028*/ 	.word	index@($__internal_1_$__cuda_sm20_div_rn_f64_full)
        /*002c*/ 	.word	0x00000000


	//----- nvinfo : EIATTR_FRAME_SIZE
	.align		4
.L_7:
        /*0030*/ 	.byte	0x04, 0x11
        /*0032*/ 	.short	(.L_9 - .L_8)
	.align		4
.L_8:
        /*0034*/ 	.word	index@(_Z19computeNewCentroidsPK5PointPS_Pdid)
        /*0038*/ 	.word	0x00000000


	//----- nvinfo : EIATTR_REGCOUNT
	.align		4
.L_9:
        /*003c*/ 	.byte	0x04, 0x2f
        /*003e*/ 	.short	(.L_11 - .L_10)
	.align		4
.L_10:
        /*0040*/ 	.word	index@(_Z15computeMaxShiftPK5PointS1_Pdi)
        /*0044*/ 	.word	0x00000020


	//----- nvinfo : EIATTR_FRAME_SIZE
	.align		4
.L_11:
        /*0048*/ 	.byte	0x04, 0x11
        /*004a*/ 	.short	(.L_13 - .L_12)
	.align		4
.L_12:
        /*004c*/ 	.word	index@($_Z15computeMaxShiftPK5PointS1_Pdi$__internal_accurate_pow)
        /*0050*/ 	.word	0x00000000


	//----- nvinfo : EIATTR_FRAME_SIZE
	.align		4
.L_13:
        /*0054*/ 	.byte	0x04, 0x11
        /*0056*/ 	.short	(.L_15 - .L_14)
	.align		4
.L_14:
        /*0058*/ 	.word	index@($__internal_0_$__cuda_sm20_dsqrt_rn_f64_mediumpath_v1)
        /*005c*/ 	.word	0x00000000


	//----- nvinfo : EIATTR_FRAME_SIZE
	.align		4
.L_15:
        /*0060*/ 	.byte	0x04, 0x11
        /*0062*/ 	.short	(.L_17 - .L_16)
	.align		4
.L_16:
        /*0064*/ 	.word	index@(_Z15computeMaxShiftPK5PointS1_Pdi)
        /*0068*/ 	.word	0x00000000


	//----- nvinfo : EIATTR_MIN_STACK_SIZE
	.align		4
.L_17:
        /*006c*/ 	.byte	0x04, 0x12
        /*006e*/ 	.short	(.L_19 - .L_18)
	.align		4
.L_18:
        /*0070*/ 	.word	index@(_Z15computeMaxShiftPK5PointS1_Pdi)
        /*0074*/ 	.word	0x00000000


	//----- nvinfo : EIATTR_MIN_STACK_SIZE
	.align		4
.L_19:
        /*0078*/ 	.byte	0x04, 0x12
        /*007a*/ 	.short	(.L_21 - .L_20)
	.align		4
.L_20:
        /*007c*/ 	.word	index@(_Z19computeNewCentroidsPK5PointPS_Pdid)
        /*0080*/ 	.word	0x00000000
.L_21:


//--------------------- .nv.compat                --------------------------
	.section	.nv.compat,"",@"SHT_CUDA_COMPAT_INFO"
	.align	4
        /*0000*/ 	.byte	0x02, 0x09, 0x00, 0x00, 0x02, 0x02, 0x01, 0x00, 0x02, 0x05, 0x05, 0x00, 0x03, 0x07, 0x01, 0x01
        /*0010*/ 	.byte	0x02, 0x03, 0x00, 0x00, 0x02, 0x06, 0x01, 0x00, 0x04, 0x0b, 0x08, 0x00, 0x01, 0x00, 0x00, 0x00
        /*0020*/ 	.byte	0x00, 0x00, 0x00, 0x00


//--------------------- .nv.info._Z15computeMaxShiftPK5PointS1_Pdi --------------------------
	.section	.nv.info._Z15computeMaxShiftPK5PointS1_Pdi,"",@"SHT_CUDA_INFO"
	.sectionflags	@""
	.align	4


	//----- nvinfo : EIATTR_CUDA_API_VERSION
	.align		4
        /*0000*/ 	.byte	0x04, 0x37
        /*0002*/ 	.short	(.L_23 - .L_22)
.L_22:
        /*0004*/ 	.word	0x00000082


	//----- nvinfo : EIATTR_KPARAM_INFO
	.align		4
.L_23:
        /*0008*/ 	.byte	0x04, 0x17
        /*000a*/ 	.short	(.L_25 - .L_24)
.L_24:
        /*000c*/ 	.word	0x00000000
        /*0010*/ 	.short	0x0003
        /*0012*/ 	.short	0x0018
        /*0014*/ 	.byte	0x00, 0xf0, 0x11, 0x00


	//----- nvinfo : EIATTR_KPARAM_INFO
	.align		4
.L_25:
        /*0018*/ 	.byte	0x04, 0x17
        /*001a*/ 	.short	(.L_27 - .L_26)
.L_26:
        /*001c*/ 	.word	0x00000000
        /*0020*/ 	.short	0x0002
        /*0022*/ 	.short	0x0010
        /*0024*/ 	.byte	0x00, 0xf5, 0x21, 0x00


	//----- nvinfo : EIATTR_KPARAM_INFO
	.align		4
.L_27:
        /*0028*/ 	.byte	0x04, 0x17
        /*002a*/ 	.short	(.L_29 - .L_28)
.L_28:
        /*002c*/ 	.word	0x00000000
        /*0030*/ 	.short	0x0001
        /*0032*/ 	.short	0x0008
        /*0034*/ 	.byte	0x00, 0xf5, 0x21, 0x00


	//----- nvinfo : EIATTR_KPARAM_INFO
	.align		4
.L_29:
        /*0038*/ 	.byte	0x04, 0x17
        /*003a*/ 	.short	(.L_31 - .L_30)
.L_30:
        /*003c*/ 	.word	0x00000000
        /*0040*/ 	.short	0x0000
        /*0042*/ 	.short	0x0000
        /*0044*/ 	.byte	0x00, 0xf5, 0x21, 0x00


	//----- nvinfo : EIATTR_SPARSE_MMA_MASK
	.align		4
.L_31:
        /*0048*/ 	.byte	0x03, 0x50
        /*004a*/ 	.short	0x0000


	//----- nvinfo : EIATTR_MAXREG_COUNT
	.align		4
        /*004c*/ 	.byte	0x03, 0x1b
        /*004e*/ 	.short	0x00ff


	//----- nvinfo : EIATTR_MERCURY_ISA_VERSION
	.align		4
        /*0050*/ 	.byte	0x03, 0x5f
        /*0052*/ 	.short	0x0101


	//----- nvinfo : EIATTR_VRC_CTA_INIT_COUNT
	.align		4
        /*0054*/ 	.byte	0x02, 0x4a
	.zero		1
	.zero		1


	//----- nvinfo : EIATTR_EXIT_INSTR_OFFSETS
	.align		4
        /*0058*/ 	.byte	0x04, 0x1c
        /*005a*/ 	.short	(.L_33 - .L_32)


	//   ....[0]....
.L_32:
        /*005c*/ 	.word	0x00000070


	//   ....[1]....
        /*0060*/ 	.word	0x000005a0


	//   ....[2]....
        /*0064*/ 	.word	0x000005c0


	//----- nvinfo : EIATTR_CRS_STACK_SIZE
	.align		4
.L_33:
        /*0068*/ 	.byte	0x04, 0x1e
        /*006a*/ 	.short	(.L_35 - .L_34)
.L_34:
        /*006c*/ 	.word	0x00000000


	//----- nvinfo : EIATTR_CBANK_PARAM_SIZE
	.align		4
.L_35:
        /*0070*/ 	.byte	0x03, 0x19
        /*0072*/ 	.short	0x001c


	//----- nvinfo : EIATTR_PARAM_CBANK
	.align		4
        /*0074*/ 	.byte	0x04, 0x0a
        /*0076*/ 	.short	(.L_37 - .L_36)
	.align		4
.L_36:
        /*0078*/ 	.word	index@(.nv.constant0._Z15computeMaxShiftPK5PointS1_Pdi)
        /*007c*/ 	.short	0x0380
        /*007e*/ 	.short	0x001c


	//----- nvinfo : EIATTR_SW_WAR
	.align		4
.L_37:
        /*0080*/ 	.byte	0x04, 0x36
        /*0082*/ 	.short	(.L_39 - .L_38)
.L_38:
        /*0084*/ 	.word	0x00000008
.L_39:


//--------------------- .nv.info._Z19computeNewCentroidsPK5PointPS_Pdid --------------------------
	.section	.nv.info._Z19computeNewCentroidsPK5PointPS_Pdid,"",@"SHT_CUDA_INFO"
	.sectionflags	@""
	.align	4


	//----- nvinfo : EIATTR_CUDA_API_VERSION
	.align		4
        /*0000*/ 	.byte	0x04, 0x37
        /*0002*/ 	.short	(.L_41 - .L_40)
.L_40:
        /*0004*/ 	.word	0x00000082


	//----- nvinfo : EIATTR_KPARAM_INFO
	.align		4
.L_41:
        /*0008*/ 	.byte	0x04, 0x17
        /*000a*/ 	.short	(.L_43 - .L_42)
.L_42:
        /*000c*/ 	.word	0x00000000
        /*0010*/ 	.short	0x0004
        /*0012*/ 	.short	0x0020
        /*0014*/ 	.byte	0x00, 0xf0, 0x21, 0x00


	//----- nvinfo : EIATTR_KPARAM_INFO
	.align		4
.L_43:
        /*0018*/ 	.byte	0x04, 0x17
        /*001a*/ 	.short	(.L_45 - .L_44)
.L_44:
        /*001c*/ 	.word	0x00000000
        /*0020*/ 	.short	0x0003
        /*0022*/ 	.short	0x0018
        /*0024*/ 	.byte	0x00, 0xf0, 0x11, 0x00


	//----- nvinfo : EIATTR_KPARAM_INFO
	.align		4
.L_45:
        /*0028*/ 	.byte	0x04, 0x17
        /*002a*/ 	.short	(.L_47 - .L_46)
.L_46:
        /*002c*/ 	.word	0x00000000
        /*0030*/ 	.short	0x0002
        /*0032*/ 	.short	0x0010
        /*0034*/ 	.byte	0x00, 0xf5, 0x21, 0x00


	//----- nvinfo : EIATTR_KPARAM_INFO
	.align		4
.L_47:
        /*0038*/ 	.byte	0x04, 0x17
        /*003a*/ 	.short	(.L_49 - .L_48)
.L_48:
        /*003c*/ 	.word	0x00000000
        /*0040*/ 	.short	0x0001
        /*0042*/ 	.short	0x0008
        /*0044*/ 	.byte	0x00, 0xf5, 0x21, 0x00


	//----- nvinfo : EIATTR_KPARAM_INFO
	.align		4
.L_49:
        /*0048*/ 	.byte	0x04, 0x17
        /*004a*/ 	.short	(.L_51 - .L_50)
.L_50:
        /*004c*/ 	.word	0x00000000
        /*0050*/ 	.short	0x0000
        /*0052*/ 	.short	0x0000
        /*0054*/ 	.byte	0x00, 0xf5, 0x21, 0x00


	//----- nvinfo : EIATTR_SPARSE_MMA_MASK
	.align		4
.L_51:
        /*0058*/ 	.byte	0x03, 0x50
        /*005a*/ 	.short	0x0000


	//----- nvinfo : EIATTR_MAXREG_COUNT
	.align		4
        /*005c*/ 	.byte	0x03, 0x1b
        /*005e*/ 	.short	0x00ff


	//----- nvinfo : EIATTR_MERCURY_ISA_VERSION
	.align		4
        /*0060*/ 	.byte	0x03, 0x5f
        /*0062*/ 	.short	0x0101


	//----- nvinfo : EIATTR_VRC_CTA_INIT_COUNT
	.align		4
        /*0064*/ 	.byte	0x02, 0x4a
	.zero		1
	.zero		1


	//----- nvinfo : EIATTR_EXIT_INSTR_OFFSETS
	.align		4
        /*0068*/ 	.byte	0x04, 0x1c
        /*006a*/ 	.short	(.L_53 - .L_52)


	//   ....[0]....
.L_52:
        /*006c*/ 	.word	0x00000070


	//   ....[1]....
        /*0070*/ 	.word	0x00000e00


	//   ....[2]....
        /*0074*/ 	.word	0x00001150


	//----- nvinfo : EIATTR_CRS_STACK_SIZE
	.align		4
.L_53:
        /*0078*/ 	.byte	0x04, 0x1e
        /*007a*/ 	.short	(.L_55 - .L_54)
.L_54:
        /*007c*/ 	.word	0x00000000


	//----- nvinfo : EIATTR_CBANK_PARAM_SIZE
	.align		4
.L_55:
        /*0080*/ 	.byte	0x03, 0x19
        /*0082*/ 	.short	0x0028


	//----- nvinfo : EIATTR_PARAM_CBANK
	.align		4
        /*0084*/ 	.byte	0x04, 0x0a
        /*0086*/ 	.short	(.L_57 - .L_56)
	.align		4
.L_56:
        /*0088*/ 	.word	index@(.nv.constant0._Z19computeNewCentroidsPK5PointPS_Pdid)
        /*008c*/ 	.short	0x0380
        /*008e*/ 	.short	0x0028


	//----- nvinfo : EIATTR_SW_WAR
	.align		4
.L_57:
        /*0090*/ 	.byte	0x04, 0x36
        /*0092*/ 	.short	(.L_59 - .L_58)
.L_58:
        /*0094*/ 	.word	0x00000008
.L_59:


//--------------------- .nv.callgraph             --------------------------
	.section	.nv.callgraph,"",@"SHT_CUDA_CALLGRAPH"
	.align	4
	.sectionentsize	8
	.align		4
        /*0000*/ 	.word	0x00000000
	.align		4
        /*0004*/ 	.word	0xffffffff
	.align		4
        /*0008*/ 	.word	0x00000000
	.align		4
        /*000c*/ 	.word	0xfffffffe
	.align		4
        /*0010*/ 	.word	0x00000000
	.align		4
        /*0014*/ 	.word	0xfffffffd
	.align		4
        /*0018*/ 	.word	0x00000000
	.align		4
        /*001c*/ 	.word	0xfffffffc


//--------------------- .text._Z15computeMaxShiftPK5PointS1_Pdi --------------------------
	.section	.text._Z15computeMaxShiftPK5PointS1_Pdi,"ax",@progbits
	.align	128
        .global         _Z15computeMaxShiftPK5PointS1_Pdi
        .type           _Z15computeMaxShiftPK5PointS1_Pdi,@function
        .size           _Z15computeMaxShiftPK5PointS1_Pdi,(.L_x_47 - _Z15computeMaxShiftPK5PointS1_Pdi)
        .other          _Z15computeMaxShiftPK5PointS1_Pdi,@"STO_CUDA_ENTRY STV_DEFAULT"
_Z15computeMaxShiftPK5PointS1_Pdi:
.text._Z15computeMaxShiftPK5PointS1_Pdi:
[----:B------:R-:W-:Y:S01]  /*0000*/  LDC R1, c[0x0][0x37c] ;  /* 0x0000df00ff017b82 */ /* 0x000fe20000000800 */
[----:B------:R-:W0:Y:S07]  /*0010*/  S2R R0, SR_TID.X ;  /* 0x0000000000007919 */ /* 0x000e2e0000002100 */
[----:B------:R-:W0:Y:S01]  /*0020*/  S2UR UR4, SR_CTAID.X ;  /* 0x00000000000479c3 */ /* 0x000e220000002500 */
[----:B------:R-:W1:Y:S07]  /*0030*/  LDCU UR5, c[0x0][0x398] ;  /* 0x00007300ff0577ac */ /* 0x000e6e0008000800 */
[----:B------:R-:W0:Y:S02]  /*0040*/  LDC R3, c[0x0][0x360] ;  /* 0x0000d800ff037b82 */ /* 0x000e240000000800 */
[----:B0-----:R-:W-:-:S05]  /*0050*/  IMAD R3, R3, UR4, R0 ;  /* 0x0000000403037c24 */ /* 0x001fca000f8e0200 */
[----:B-1----:R-:W-:-:S13]  /*0060*/  ISETP.GE.AND P0, PT, R3, UR5, PT ;  /* 0x0000000503007c0c */ /* 0x002fda000bf06270 */
[----:B------:R-:W-:Y:S05]  /*0070*/  @P0 EXIT ;  /* 0x000000000000094d */ /* 0x000fea0003800000 */
[----:B------:R-:W0:Y:S01]  /*0080*/  LDC.64 R4, c[0x0][0x388] ;  /* 0x0000e200ff047b82 */ /* 0x000e220000000a00 */
[----:B------:R-:W1:Y:S07]  /*0090*/  LDCU.64 UR4, c[0x0][0x358] ;  /* 0x00006b00ff0477ac */ /* 0x000e6e0008000a00 */
[----:B------:R-:W2:Y:S01]  /*00a0*/  LDC.64 R6, c[0x0][0x380] ;  /* 0x0000e000ff067b82 */ /* 0x000ea20000000a00 */
[----:B0-----:R-:W-:-:S05]  /*00b0*/  IMAD.WIDE R4, R3, 0x10, R4 ;  /* 0x0000001003047825 */ /* 0x001fca00078e0204 */
[----:B-1----:R-:W3:Y:S01]  /*00c0*/  LDG.E.64 R8, desc[UR4][R4.64] ;  /* 0x0000000404087981 */ /* 0x002ee2000c1e1b00 */
[----:B--2---:R-:W-:-:S05]  /*00d0*/  IMAD.WIDE R6, R3, 0x10, R6 ;  /* 0x0000001003067825 */ /* 0x004fca00078e0206 */
[----:B------:R-:W3:Y:S01]  /*00e0*/  LDG.E.64 R2, desc[UR4][R6.64] ;  /* 0x0000000406027981 */ /* 0x000ee2000c1e1b00 */
[----:B------:R-:W-:Y:S01]  /*00f0*/  BSSY.RECONVERGENT B0, `(.L_x_0) ;  /* 0x0000006000007945 */ /* 0x000fe20003800200 */
[----:B------:R-:W-:Y:S01]  /*0100*/  MOV R0, 0x150 ;  /* 0x0000015000007802 */ /* 0x000fe20000000f00 */
[----:B---3--:R-:W-:-:S08]  /*0110*/  DADD R8, R8, -R2 ;  /* 0x0000000008087229 */ /* 0x008fd00000000802 */
[----:B------:R-:W-:-:S10]  /*0120*/  DADD R2, -RZ, |R8| ;  /* 0x00000000ff027229 */ /* 0x000fd40000000508 */
[----:B------:R-:W-:-:S07]  /*0130*/  IMAD.MOV.U32 R18, RZ, RZ, R2 ;  /* 0x000000ffff127224 */ /* 0x000fce00078e0002 */
[----:B------:R-:W-:Y:S05]  /*0140*/  CALL.REL.NOINC `($_Z15computeMaxShiftPK5PointS1_Pdi$__internal_accurate_pow) ;  /* 0x0000000400dc7944 */ /* 0x000fea0003c00000 */
[----:B------:R-:W-:Y:S05]  /*0150*/  BSYNC.RECONVERGENT B0 ;  /* 0x0000000000007941 */ /* 0x000fea0003800200 */
.L_x_0:
[----:B------:R-:W2:Y:S04]  /*0160*/  LDG.E.64 R28, desc[UR4][R4.64+0x8] ;  /* 0x00000804041c7981 */ /* 0x000ea8000c1e1b00 */
[----:B------:R-:W2:Y:S01]  /*0170*/  LDG.E.64 R6, desc[UR4][R6.64+0x8] ;  /* 0x0000080406067981 */ /* 0x000ea2000c1e1b00 */
[C---:B------:R-:W-:Y:S01]  /*0180*/  DADD R10, R8.reuse, 2 ;  /* 0x40000000080a7429 */ /* 0x040fe20000000000 */
[----:B------:R-:W-:Y:S01]  /*0190*/  BSSY.RECONVERGENT B0, `(.L_x_1) ;  /* 0x0000010000007945 */ /* 0x000fe20003800200 */
[C---:B------:R-:W-:Y:S02]  /*01a0*/  DSETP.NEU.AND P1, PT, R8.reuse, RZ, PT ;  /* 0x000000ff0800722a */ /* 0x040fe40003f2d000 */
[----:B------:R-:W-:-:S06]  /*01b0*/  DSETP.NEU.AND P0, PT, R8, 1, PT ;  /* 0x3ff000000800742a */ /* 0x000fcc0003f0d000 */
[----:B------:R-:W-:-:S04]  /*01c0*/  LOP3.LUT R0, R11, 0x7ff00000, RZ, 0xc0, !PT ;  /* 0x7ff000000b007812 */ /* 0x000fc800078ec0ff */
[----:B------:R-:W-:Y:S02]  /*01d0*/  ISETP.NE.AND P2, PT, R0, 0x7ff00000, PT ;  /* 0x7ff000000000780c */ /* 0x000fe40003f45270 */
[----:B------:R-:W-:Y:S01]  /*01e0*/  @!P1 CS2R R2, SRZ ;  /* 0x0000000000029805 */ /* 0x000fe2000001ff00 */
[----:B--2---:R-:W-:-:S08]  /*01f0*/  DADD R28, R28, -R6 ;  /* 0x000000001c1c7229 */ /* 0x004fd00000000806 */
[----:B------:R-:W-:-:S10]  /*0200*/  DADD R10, -RZ, |R28| ;  /* 0x00000000ff0a7229 */ /* 0x000fd4000000051c */
[----:B------:R-:W-:Y:S01]  /*0210*/  IMAD.MOV.U32 R18, RZ, RZ, R10 ;  /* 0x000000ffff127224 */ /* 0x000fe200078e000a */
[----:B------:R-:W-:Y:S06]  /*0220*/  @P2 BRA `(.L_x_2) ;  /* 0x0000000000182947 */ /* 0x000fec0003800000 */
[----:B------:R-:W-:-:S14]  /*0230*/  DSETP.NAN.AND P1, PT, R8, R8, PT ;  /* 0x000000080800722a */ /* 0x000fdc0003f28000 */
[----:B------:R-:W-:Y:S01]  /*0240*/  @P1 DADD R2, R8, 2 ;  /* 0x4000000008021429 */ /* 0x000fe20000000000 */
[----:B------:R-:W-:Y:S10]  /*0250*/  @P1 BRA `(.L_x_2) ;  /* 0x00000000000c1947 */ /* 0x000ff40003800000 */
[----:B------:R-:W-:-:S14]  /*0260*/  DSETP.NEU.AND P1, PT, |R8|, +INF , PT ;  /* 0x7ff000000800742a */ /* 0x000fdc0003f2d200 */
[----:B------:R-:W-:Y:S02]  /*0270*/  @!P1 IMAD.MOV.U32 R2, RZ, RZ, 0x0 ;  /* 0x00000000ff029424 */ /* 0x000fe400078e00ff */
[----:B------:R-:W-:-:S07]  /*0280*/  @!P1 IMAD.MOV.U32 R3, RZ, RZ, 0x7ff00000 ;  /* 0x7ff00000ff039424 */ /* 0x000fce00078e00ff */
.L_x_2:
[----:B------:R-:W-:Y:S05]  /*0290*/  BSYNC.RECONVERGENT B0 ;  /* 0x0000000000007941 */ /* 0x000fea0003800200 */
.L_x_1:
[----:B------:R-:W-:Y:S01]  /*02a0*/  BSSY.RECONVERGENT B0, `(.L_x_3) ;  /* 0x0000006000007945 */ /* 0x000fe20003800200 */
[----:B------:R-:W-:Y:S02]  /*02b0*/  FSEL R5, R3, 1.875, P0 ;  /* 0x3ff0000003057808 */ /* 0x000fe40000000000 */
[----:B------:R-:W-:Y:S02]  /*02c0*/  FSEL R4, R2, RZ, P0 ;  /* 0x000000ff02047208 */ /* 0x000fe40000000000 */
[----:B------:R-:W-:Y:S02]  /*02d0*/  MOV R3, R11 ;  /* 0x0000000b00037202 */ /* 0x000fe40000000f00 */
[----:B------:R-:W-:-:S07]  /*02e0*/  MOV R0, 0x300 ;  /* 0x0000030000007802 */ /* 0x000fce0000000f00 */
[----:B------:R-:W-:Y:S05]  /*02f0*/  CALL.REL.NOINC `($_Z15computeMaxShiftPK5PointS1_Pdi$__internal_accurate_pow) ;  /* 0x0000000400707944 */ /* 0x000fea0003c00000 */
[----:B------:R-:W-:Y:S05]  /*0300*/  BSYNC.RECONVERGENT B0 ;  /* 0x0000000000007941 */ /* 0x000fea0003800200 */
.L_x_3:
[C---:B------:R-:W-:Y:S01]  /*0310*/  DADD R6, R28.reuse, 2 ;  /* 0x400000001c067429 */ /* 0x040fe20000000000 */
[----:B------:R-:W-:Y:S01]  /*0320*/  BSSY.RECONVERGENT B0, `(.L_x_4) ;  /* 0x000000d000007945 */ /* 0x000fe20003800200 */
[C---:B------:R-:W-:Y:S02]  /*0330*/  DSETP.NEU.AND P1, PT, R28.reuse, RZ, PT ;  /* 0x000000ff1c00722a */ /* 0x040fe40003f2d000 */
[----:B------:R-:W-:-:S06]  /*0340*/  DSETP.NEU.AND P0, PT, R28, 1, PT ;  /* 0x3ff000001c00742a */ /* 0x000fcc0003f0d000 */
[----:B------:R-:W-:-:S04]  /*0350*/  LOP3.LUT R6, R7, 0x7ff00000, RZ, 0xc0, !PT ;  /* 0x7ff0000007067812 */ /* 0x000fc800078ec0ff */
[----:B------:R-:W-:Y:S02]  /*0360*/  ISETP.NE.AND P2, PT, R6, 0x7ff00000, PT ;  /* 0x7ff000000600780c */ /* 0x000fe40003f45270 */
[----:B------:R-:W-:-:S11]  /*0370*/  @!P1 CS2R R2, SRZ ;  /* 0x0000000000029805 */ /* 0x000fd6000001ff00 */
[----:B------:R-:W-:Y:S05]  /*0380*/  @P2 BRA `(.L_x_5) ;  /* 0x0000000000182947 */ /* 0x000fea0003800000 */
[----:B------:R-:W-:-:S14]  /*0390*/  DSETP.NAN.AND P1, PT, R28, R28, PT ;  /* 0x0000001c1c00722a */ /* 0x000fdc0003f28000 */
[----:B------:R-:W-:Y:S01]  /*03a0*/  @P1 DADD R2, R28, 2 ;  /* 0x400000001c021429 */ /* 0x000fe20000000000 */
[----:B------:R-:W-:Y:S10]  /*03b0*/  @P1 BRA `(.L_x_5) ;  /* 0x00000000000c1947 */ /* 0x000ff40003800000 */
[----:B------:R-:W-:-:S14]  /*03c0*/  DSETP.NEU.AND P1, PT, |R28|, +INF , PT ;  /* 0x7ff000001c00742a */ /* 0x000fdc0003f2d200 */
[----:B------:R-:W-:Y:S02]  /*03d0*/  @!P1 IMAD.MOV.U32 R2, RZ, RZ, 0x0 ;  /* 0x00000000ff029424 */ /* 0x000fe400078e00ff */
[----:B------:R-:W-:-:S07]  /*03e0*/  @!P1 IMAD.MOV.U32 R3, RZ, RZ, 0x7ff00000 ;  /* 0x7ff00000ff039424 */ /* 0x000fce00078e00ff */
.L_x_5:
[----:B------:R-:W-:Y:S05]  /*03f0*/  BSYNC.RECONVERGENT B0 ;  /* 0x0000000000007941 */ /* 0x000fea0003800200 */
.L_x_4:
[----:B------:R-:W-:Y:S01]  /*0400*/  FSEL R2, R2, RZ, P0 ;  /* 0x000000ff02027208 */ /* 0x000fe20000000000 */
[----:B------:R-:W-:Y:S01]  /*0410*/  IMAD.MOV.U32 R6, RZ, RZ, 0x0 ;  /* 0x00000000ff067424 */ /* 0x000fe200078e00ff */
[----:B------:R-:W-:Y:S01]  /*0420*/  FSEL R3, R3, 1.875, P0 ;  /* 0x3ff0000003037808 */ /* 0x000fe20000000000 */
[----:B------:R-:W-:Y:S01]  /*0430*/  BSSY.RECONVERGENT B0, `(.L_x_6) ;  /* 0x0000013000007945 */ /* 0x000fe20003800200 */
[----:B------:R-:W-:-:S04]  /*0440*/  MOV R7, 0x3fd80000 ;  /* 0x3fd8000000077802 */ /* 0x000fc80000000f00 */
[----:B------:R-:W-:-:S06]  /*0450*/  DADD R8, R4, R2 ;  /* 0x0000000004087229 */ /* 0x000fcc0000000002 */
[----:B------:R-:W0:Y:S04]  /*0460*/  MUFU.RSQ64H R3, R9 ;  /* 0x0000000900037308 */ /* 0x000e280000001c00 */
[----:B------:R-:W-:-:S05]  /*0470*/  VIADD R2, R9, 0xfcb00000 ;  /* 0xfcb0000009027836 */ /* 0x000fca0000000000 */
[----:B------:R-:W-:Y:S01]  /*0480*/  ISETP.GE.U32.AND P0, PT, R2, 0x7ca00000, PT ;  /* 0x7ca000000200780c */ /* 0x000fe20003f06070 */
[----:B0-----:R-:W-:-:S08]  /*0490*/  DMUL R4, R2, R2 ;  /* 0x0000000202047228 */ /* 0x001fd00000000000 */
[----:B------:R-:W-:-:S08]  /*04a0*/  DFMA R4, R8, -R4, 1 ;  /* 0x3ff000000804742b */ /* 0x000fd00000000804 */
[----:B------:R-:W-:Y:S02]  /*04b0*/  DFMA R6, R4, R6, 0.5 ;  /* 0x3fe000000406742b */ /* 0x000fe40000000006 */
[----:B------:R-:W-:-:S08]  /*04c0*/  DMUL R4, R2, R4 ;  /* 0x0000000402047228 */ /* 0x000fd00000000000 */
[----:B------:R-:W-:-:S08]  /*04d0*/  DFMA R10, R6, R4, R2 ;  /* 0x00000004060a722b */ /* 0x000fd00000000002 */
[----:B------:R-:W-:Y:S02]  /*04e0*/  DMUL R12, R8, R10 ;  /* 0x0000000a080c7228 */ /* 0x000fe40000000000 */
[----:B------:R-:W-:Y:S02]  /*04f0*/  VIADD R7, R11, 0xfff00000 ;  /* 0xfff000000b077836 */ /* 0x000fe40000000000 */
[----:B------:R-:W-:-:S04]  /*0500*/  IMAD.MOV.U32 R6, RZ, RZ, R10 ;  /* 0x000000ffff067224 */ /* 0x000fc800078e000a */
[----:B------:R-:W-:-:S08]  /*0510*/  DFMA R14, R12, -R12, R8 ;  /* 0x8000000c0c0e722b */ /* 0x000fd00000000008 */
[----:B------:R-:W-:Y:S01]  /*0520*/  DFMA R4, R14, R6, R12 ;  /* 0x000000060e04722b */ /* 0x000fe2000000000c */
[----:B------:R-:W-:Y:S10]  /*0530*/  @!P0 BRA `(.L_x_7) ;  /* 0x0000000000088947 */ /* 0x000ff40003800000 */
[----:B------:R-:W-:-:S07]  /*0540*/  MOV R0, 0x560 ;  /* 0x0000056000007802 */ /* 0x000fce0000000f00 */
[----:B------:R-:W-:Y:S05]  /*0550*/  CALL.REL.NOINC `($__internal_0_$__cuda_sm20_dsqrt_rn_f64_mediumpath_v1) ;  /* 0x00000000001c7944 */ /* 0x000fea0003c00000 */
.L_x_7:
[----:B------:R-:W-:Y:S05]  /*0560*/  BSYNC.RECONVERGENT B0 ;  /* 0x0000000000007941 */ /* 0x000fea0003800200 */
.L_x_6:
[----:B------:R-:W0:Y:S02]  /*0570*/  LDC.64 R2, c[0x0][0x390] ;  /* 0x0000e400ff027b82 */ /* 0x000e240000000a00 */
[----:B0-----:R-:W2:Y:S02]  /*0580*/  LDG.E.64 R6, desc[UR4][R2.64] ;  /* 0x0000000402067981 */ /* 0x001ea4000c1e1b00 */
[----:B--2---:R-:W-:-:S14]  /*0590*/  DSETP.GT.AND P0, PT, R4, R6, PT ;  /* 0x000000060400722a */ /* 0x004fdc0003f04000 */
[----:B------:R-:W-:Y:S05]  /*05a0*/  @!P0 EXIT ;  /* 0x000000000000894d */ /* 0x000fea0003800000 */
[----:B------:R-:W-:Y:S01]  /*05b0*/  STG.E.64 desc[UR4][R2.64], R4 ;  /* 0x0000000402007986 */ /* 0x000fe2000c101b04 */
[----:B------:R-:W-:Y:S05]  /*05c0*/  EXIT ;  /* 0x000000000000794d */ /* 0x000fea0003800000 */
        .weak           $__internal_0_$__cuda_sm20_dsqrt_rn_f64_mediumpath_v1
        .type           $__internal_0_$__cuda_sm20_dsqrt_rn_f64_mediumpath_v1,@function
        .size           $__internal_0_$__cuda_sm20_dsqrt_rn_f64_mediumpath_v1,($_Z15computeMaxShiftPK5PointS1_Pdi$__internal_accurate_pow - $__internal_0_$__cuda_sm20_dsqrt_rn_f64_mediumpath_v1)
$__internal_0_$__cuda_sm20_dsqrt_rn_f64_mediumpath_v1:
[----:B------:R-:W-:Y:S01]  /*05d0*/  ISETP.GE.U32.AND P0, PT, R2, -0x3400000, PT ;  /* 0xfcc000000200780c */ /* 0x000fe20003f06070 */
[----:B------:R-:W-:Y:S01]  /*05e0*/  BSSY.RECONVERGENT B1, `(.L_x_8) ;  /* 0x0000028000017945 */ /* 0x000fe20003800200 */
[----:B------:R-:W-:Y:S01]  /*05f0*/  IMAD.MOV.U32 R6, RZ, RZ, R10 ;  /* 0x000000ffff067224 */ /* 0x000fe200078e000a */
[----:B------:R-:W-:Y:S01]  /*0600*/  MOV R5, R9 ;  /* 0x0000000900057202 */ /* 0x000fe20000000f00 */
[----:B------:R-:W-:Y:S02]  /*0610*/  IMAD.MOV.U32 R4, RZ, RZ, R8 ;  /* 0x000000ffff047224 */ /* 0x000fe400078e0008 */
[----:B------:R-:W-:Y:S02]  /*0620*/  IMAD.MOV.U32 R2, RZ, RZ, R14 ;  /* 0x000000ffff027224 */ /* 0x000fe400078e000e */
[----:B------:R-:W-:-:S05]  /*0630*/  IMAD.MOV.U32 R3, RZ, RZ, R15 ;  /* 0x000000ffff037224 */ /* 0x000fca00078e000f */
[----:B------:R-:W-:Y:S05]  /*0640*/  @!P0 BRA `(.L_x_9) ;  /* 0x0000000000208947 */ /* 0x000fea0003800000 */
[----:B------:R-:W-:-:S10]  /*0650*/  DFMA.RM R2, R2, R6, R12 ;  /* 0x000000060202722b */ /* 0x000fd4000000400c */
[----:B------:R-:W-:-:S05]  /*0660*/  IADD3 R6, P0, PT, R2, 0x1, RZ ;  /* 0x0000000102067810 */ /* 0x000fca0007f1e0ff */
[----:B------:R-:W-:-:S06]  /*0670*/  IMAD.X R7, RZ, RZ, R3, P0 ;  /* 0x000000ffff077224 */ /* 0x000fcc00000e0603 */
[----:B------:R-:W-:-:S08]  /*0680*/  DFMA.RP R4, -R2, R6, R4 ;  /* 0x000000060204722b */ /* 0x000fd00000008104 */
[----:B------:R-:W-:-:S06]  /*0690*/  DSETP.GT.AND P0, PT, R4, RZ, PT ;  /* 0x000000ff0400722a */ /* 0x000fcc0003f04000 */
[----:B------:R-:W-:Y:S02]  /*06a0*/  FSEL R2, R6, R2, P0 ;  /* 0x0000000206027208 */ /* 0x000fe40000000000 */
[----:B------:R-:W-:Y:S01]  /*06b0*/  FSEL R3, R7, R3, P0 ;  /* 0x0000000307037208 */ /* 0x000fe20000000000 */
[----:B------:R-:W-:Y:S06]  /*06c0*/  BRA `(.L_x_10) ;  /* 0x0000000000647947 */ /* 0x000fec0003800000 */
.L_x_9:
[----:B------:R-:W-:-:S14]  /*06d0*/  DSETP.NE.AND P0, PT, R4, RZ, PT ;  /* 0x000000ff0400722a */ /* 0x000fdc0003f05000 */
[----:B------:R-:W-:Y:S05]  /*06e0*/  @!P0 BRA `(.L_x_11) ;  /* 0x0000000000588947 */ /* 0x000fea0003800000 */
[----:B------:R-:W-:-:S13]  /*06f0*/  ISETP.GE.AND P0, PT, R5, RZ, PT ;  /* 0x000000ff0500720c */ /* 0x000fda0003f06270 */
[----:B------:R-:W-:Y:S01]  /*0700*/  @!P0 IMAD.MOV.U32 R2, RZ, RZ, 0x0 ;  /* 0x00000000ff028424 */ /* 0x000fe200078e00ff */
[----:B------:R-:W-:Y:S01]  /*0710*/  @!P0 MOV R3, 0xfff80000 ;  /* 0xfff8000000038802 */ /* 0x000fe20000000f00 */
[----:B------:R-:W-:Y:S06]  /*0720*/  @!P0 BRA `(.L_x_10) ;  /* 0x00000000004c8947 */ /* 0x000fec0003800000 */
[----:B------:R-:W-:-:S13]  /*0730*/  ISETP.GT.AND P0, PT, R5, 0x7fefffff, PT ;  /* 0x7fefffff0500780c */ /* 0x000fda0003f04270 */
[----:B------:R-:W-:Y:S05]  /*0740*/  @P0 BRA `(.L_x_11) ;  /* 0x0000000000400947 */ /* 0x000fea0003800000 */
[----:B------:R-:W-:Y:S01]  /*0750*/  DMUL R2, R4, 8.11296384146066816958e+31 ;  /* 0x4690000004027828 */ /* 0x000fe20000000000 */
[----:B------:R-:W-:Y:S02]  /*0760*/  IMAD.MOV.U32 R8, RZ, RZ, 0x0 ;  /* 0x00000000ff087424 */ /* 0x000fe400078e00ff */
[----:B------:R-:W-:Y:S02]  /*0770*/  IMAD.MOV.U32 R4, RZ, RZ, RZ ;  /* 0x000000ffff047224 */ /* 0x000fe400078e00ff */
[----:B------:R-:W-:Y:S01]  /*0780*/  IMAD.MOV.U32 R9, RZ, RZ, 0x3fd80000 ;  /* 0x3fd80000ff097424 */ /* 0x000fe200078e00ff */
[----:B------:R-:W0:Y:S03]  /*0790*/  MUFU.RSQ64H R5, R3 ;  /* 0x0000000300057308 */ /* 0x000e260000001c00 */
[----:B0-----:R-:W-:-:S08]  /*07a0*/  DMUL R6, R4, R4 ;  /* 0x0000000404067228 */ /* 0x001fd00000000000 */
[----:B------:R-:W-:-:S08]  /*07b0*/  DFMA R6, R2, -R6, 1 ;  /* 0x3ff000000206742b */ /* 0x000fd00000000806 */
[----:B------:R-:W-:Y:S02]  /*07c0*/  DFMA R8, R6, R8, 0.5 ;  /* 0x3fe000000608742b */ /* 0x000fe40000000008 */
[----:B------:R-:W-:-:S08]  /*07d0*/  DMUL R6, R4, R6 ;  /* 0x0000000604067228 */ /* 0x000fd00000000000 */
[----:B------:R-:W-:-:S08]  /*07e0*/  DFMA R6, R8, R6, R4 ;  /* 0x000000060806722b */ /* 0x000fd00000000004 */
[----:B------:R-:W-:Y:S02]  /*07f0*/  DMUL R4, R2, R6 ;  /* 0x0000000602047228 */ /* 0x000fe40000000000 */
[----:B------:R-:W-:-:S06]  /*0800*/  VIADD R7, R7, 0xfff00000 ;  /* 0xfff0000007077836 */ /* 0x000fcc0000000000 */
[----:B------:R-:W-:-:S08]  /*0810*/  DFMA R8, R4, -R4, R2 ;  /* 0x800000040408722b */ /* 0x000fd00000000002 */
[----:B------:R-:W-:-:S10]  /*0820*/  DFMA R2, R6, R8, R4 ;  /* 0x000000080602722b */ /* 0x000fd40000000004 */
[----:B------:R-:W-:Y:S01]  /*0830*/  IADD3 R3, PT, PT, R3, -0x3500000, RZ ;  /* 0xfcb0000003037810 */ /* 0x000fe20007ffe0ff */
[----:B------:R-:W-:Y:S06]  /*0840*/  BRA `(.L_x_10) ;  /* 0x0000000000047947 */ /* 0x000fec0003800000 */
.L_x_11:
[----:B------:R-:W-:-:S11]  /*0850*/  DADD R2, R4, R4 ;  /* 0x0000000004027229 */ /* 0x000fd60000000004 */
.L_x_10:
[----:B------:R-:W-:Y:S05]  /*0860*/  BSYNC.RECONVERGENT B1 ;  /* 0x0000000000017941 */ /* 0x000fea0003800200 */
.L_x_8:
[----:B------:R-:W-:Y:S02]  /*0870*/  IMAD.MOV.U32 R4, RZ, RZ, R2 ;  /* 0x000000ffff047224 */ /* 0x000fe400078e0002 */
[----:B------:R-:W-:Y:S02]  /*0880*/  IMAD.MOV.U32 R5, RZ, RZ, R3 ;  /* 0x000000ffff057224 */ /* 0x000fe400078e0003 */
[----:B------:R-:W-:Y:S02]  /*0890*/  IMAD.MOV.U32 R2, RZ, RZ, R0 ;  /* 0x000000ffff027224 */ /* 0x000fe400078e0000 */
[----:B------:R-:W-:-:S04]  /*08a0*/  IMAD.MOV.U32 R3, RZ, RZ, 0x0 ;  /* 0x00000000ff037424 */ /* 0x000fc800078e00ff */
[----:B------:R-:W-:Y:S05]  /*08b0*/  RET.REL.NODEC R2 `(_Z15computeMaxShiftPK5PointS1_Pdi) ;  /* 0xfffffff402d07950 */ /* 0x000fea0003c3ffff */
        .type           $_Z15computeMaxShiftPK5PointS1_Pdi$__internal_accurate_pow,@function
        .size           $_Z15computeMaxShiftPK5PointS1_Pdi$__internal_accurate_pow,(.L_x_47 - $_Z15computeMaxShiftPK5PointS1_Pdi$__internal_accurate_pow)
$_Z15computeMaxShiftPK5PointS1_Pdi$__internal_accurate_pow:
[----:B------:R-:W-:Y:S01]  /*08c0*/  ISETP.GT.U32.AND P0, PT, R3, 0xfffff, PT ;  /* 0x000fffff0300780c */ /* 0x000fe20003f04070 */
[----:B------:R-:W-:Y:S01]  /*08d0*/  IMAD.MOV.U32 R14, RZ, RZ, RZ ;  /* 0x000000ffff0e7224 */ /* 0x000fe200078e00ff */
[----:B------:R-:W-:Y:S01]  /*08e0*/  MOV R2, R18 ;  /* 0x0000001200027202 */ /* 0x000fe20000000f00 */
[----:B------:R-:W-:Y:S01]  /*08f0*/  IMAD.MOV.U32 R20, RZ, RZ, 0x41ad3b5a ;  /* 0x41ad3b5aff147424 */ /* 0x000fe200078e00ff */
[----:B------:R-:W-:Y:S01]  /*0900*/  UMOV UR6, 0x7d2cafe2 ;  /* 0x7d2cafe200067882 */ /* 0x000fe20000000000 */
[----:B------:R-:W-:Y:S01]  /*0910*/  IMAD.MOV.U32 R21, RZ, RZ, 0x3ed0f5d2 ;  /* 0x3ed0f5d2ff157424 */ /* 0x000fe200078e00ff */
[----:B------:R-:W-:Y:S01]  /*0920*/  UMOV UR7, 0x3eb0f5ff ;  /* 0x3eb0f5ff00077882 */ /* 0x000fe20000000000 */
[----:B------:R-:W-:Y:S01]  /*0930*/  UMOV UR8, 0x3b39803f ;  /* 0x3b39803f00087882 */ /* 0x000fe20000000000 */
[----:B------:R-:W-:-:S05]  /*0940*/  UMOV UR9, 0x3c7abc9e ;  /* 0x3c7abc9e00097882 */ /* 0x000fca0000000000 */
[----:B------:R-:W-:Y:S01]  /*0950*/  @!P0 DMUL R12, R2, 1.80143985094819840000e+16 ;  /* 0x43500000020c8828 */ /* 0x000fe20000000000 */
[--C-:B------:R-:W-:Y:S01]  /*0960*/  IMAD.MOV.U32 R2, RZ, RZ, R3.reuse ;  /* 0x000000ffff027224 */ /* 0x100fe200078e0003 */
[----:B------:R-:W-:-:S08]  /*0970*/  SHF.R.U32.HI R3, RZ, 0x14, R3 ;  /* 0x00000014ff037819 */ /* 0x000fd00000011603 */
[----:B------:R-:W-:Y:S01]  /*0980*/  @!P0 IMAD.MOV.U32 R2, RZ, RZ, R13 ;  /* 0x000000ffff028224 */ /* 0x000fe200078e000d */
[----:B------:R-:W-:Y:S01]  /*0990*/  @!P0 LEA.HI R3, R13, 0xffffffca, RZ, 0xc ;  /* 0xffffffca0d038811 */ /* 0x000fe200078f60ff */
[----:B------:R-:W-:Y:S02]  /*09a0*/  @!P0 IMAD.MOV.U32 R18, RZ, RZ, R12 ;  /* 0x000000ffff128224 */ /* 0x000fe400078e000c */
[----:B------:R-:W-:Y:S01]  /*09b0*/  IMAD.MOV.U32 R13, RZ, RZ, 0x43300000 ;  /* 0x43300000ff0d7424 */ /* 0x000fe200078e00ff */
[----:B------:R-:W-:Y:S01]  /*09c0*/  LOP3.LUT R2, R2, 0x800fffff, RZ, 0xc0, !PT ;  /* 0x800fffff02027812 */ /* 0x000fe200078ec0ff */
[----:B------:R-:W-:-:S03]  /*09d0*/  VIADD R12, R3, 0xfffffc01 ;  /* 0xfffffc01030c7836 */ /* 0x000fc60000000000 */
[----:B------:R-:W-:-:S04]  /*09e0*/  LOP3.LUT R19, R2, 0x3ff00000, RZ, 0xfc, !PT ;  /* 0x3ff0000002137812 */ /* 0x000fc800078efcff */
[----:B------:R-:W-:-:S13]  /*09f0*/  ISETP.GE.U32.AND P1, PT, R19, 0x3ff6a09f, PT ;  /* 0x3ff6a09f1300780c */ /* 0x000fda0003f26070 */
[----:B------:R-:W-:Y:S02]  /*0a00*/  @P1 VIADD R11, R19, 0xfff00000 ;  /* 0xfff00000130b1836 */ /* 0x000fe40000000000 */
[----:B------:R-:W-:-:S03]  /*0a10*/  @P1 VIADD R12, R3, 0xfffffc02 ;  /* 0xfffffc02030c1836 */ /* 0x000fc60000000000 */
[----:B------:R-:W-:Y:S02]  /*0a20*/  @P1 MOV R19, R11 ;  /* 0x0000000b00131202 */ /* 0x000fe40000000f00 */
[----:B------:R-:W-:-:S04]  /*0a30*/  LOP3.LUT R12, R12, 0x80000000, RZ, 0x3c, !PT ;  /* 0x800000000c0c7812 */ /* 0x000fc800078e3cff */
[C---:B------:R-:W-:Y:S02]  /*0a40*/  DADD R10, R18.reuse, 1 ;  /* 0x3ff00000120a7429 */ /* 0x040fe40000000000 */
[----:B------:R-:W-:-:S04]  /*0a50*/  DADD R18, R18, -1 ;  /* 0xbff0000012127429 */ /* 0x000fc80000000000 */
[----:B------:R-:W0:Y:S02]  /*0a60*/  MUFU.RCP64H R15, R11 ;  /* 0x0000000b000f7308 */ /* 0x000e240000001800 */
[----:B0-----:R-:W-:-:S08]  /*0a70*/  DFMA R16, -R10, R14, 1 ;  /* 0x3ff000000a10742b */ /* 0x001fd0000000010e */
[----:B------:R-:W-:-:S08]  /*0a80*/  DFMA R16, R16, R16, R16 ;  /* 0x000000101010722b */ /* 0x000fd00000000010 */
[----:B------:R-:W-:-:S08]  /*0a90*/  DFMA R14, R14, R16, R14 ;  /* 0x000000100e0e722b */ /* 0x000fd0000000000e */
[----:B------:R-:W-:-:S08]  /*0aa0*/  DMUL R16, R18, R14 ;  /* 0x0000000e12107228 */ /* 0x000fd00000000000 */
[----:B------:R-:W-:-:S08]  /*0ab0*/  DFMA R16, R18, R14, R16 ;  /* 0x0000000e1210722b */ /* 0x000fd00000000010 */
[CC--:B------:R-:W-:Y:S02]  /*0ac0*/  DMUL R24, R16.reuse, R16.reuse ;  /* 0x0000001010187228 */ /* 0x0c0fe40000000000 */
[----:B------:R-:W-:-:S06]  /*0ad0*/  DMUL R22, R16, R16 ;  /* 0x0000001010167228 */ /* 0x000fcc0000000000 */
[----:B------:R-:W-:Y:S01]  /*0ae0*/  DFMA R10, R24, UR6, R20 ;  /* 0x00000006180a7c2b */ /* 0x000fe20008000014 */
[----:B------:R-:W-:Y:S01]  /*0af0*/  UMOV UR6, 0x75488a3f ;  /* 0x75488a3f00067882 */ /* 0x000fe20000000000 */
[----:B------:R-:W-:Y:S01]  /*0b00*/  UMOV UR7, 0x3ef3b20a ;  /* 0x3ef3b20a00077882 */ /* 0x000fe20000000000 */
[----:B------:R-:W-:-:S05]  /*0b10*/  DADD R20, R18, -R16 ;  /* 0x0000000012147229 */ /* 0x000fca0000000810 */
[----:B------:R-:W-:Y:S01]  /*0b20*/  DFMA R10, R24, R10, UR6 ;  /* 0x00000006180a7e2b */ /* 0x000fe2000800000a */
[----:B------:R-:W-:Y:S01]  /*0b30*/  UMOV UR6, 0xe4faecd5 ;  /* 0xe4faecd500067882 */ /* 0x000fe20000000000 */
[----:B------:R-:W-:Y:S01]  /*0b40*/  UMOV UR7, 0x3f1745cd ;  /* 0x3f1745cd00077882 */ /* 0x000fe20000000000 */
[----:B------:R-:W-:-:S05]  /*0b50*/  DADD R20, R20, R20 ;  /* 0x0000000014147229 */ /* 0x000fca0000000014 */
[----:B------:R-:W-:Y:S01]  /*0b60*/  DFMA R10, R24, R10, UR6 ;  /* 0x00000006180a7e2b */ /* 0x000fe2000800000a */
[----:B------:R-:W-:Y:S01]  /*0b70*/  UMOV UR6, 0x258a578b ;  /* 0x258a578b00067882 */ /* 0x000fe20000000000 */
[----:B------:R-:W-:Y:S01]  /*0b80*/  UMOV UR7, 0x3f3c71c7 ;  /* 0x3f3c71c700077882 */ /* 0x000fe20000000000 */
[----:B------:R-:W-:-:S05]  /*0b90*/  DFMA R20, R18, -R16, R20 ;  /* 0x800000101214722b */ /* 0x000fca0000000014 */
[----:B------:R-:W-:Y:S01]  /*0ba0*/  DFMA R10, R24, R10, UR6 ;  /* 0x00000006180a7e2b */ /* 0x000fe2000800000a */
[----:B------:R-:W-:Y:S01]  /*0bb0*/  UMOV UR6, 0x9242b910 ;  /* 0x9242b91000067882 */ /* 0x000fe20000000000 */
[----:B------:R-:W-:Y:S01]  /*0bc0*/  UMOV UR7, 0x3f624924 ;  /* 0x3f62492400077882 */ /* 0x000fe20000000000 */
[----:B------:R-:W-:-:S05]  /*0bd0*/  DMUL R14, R14, R20 ;  /* 0x000000140e0e7228 */ /* 0x000fca0000000000 */
[----:B------:R-:W-:Y:S01]  /*0be0*/  DFMA R10, R24, R10, UR6 ;  /* 0x00000006180a7e2b */ /* 0x000fe2000800000a */
[----:B------:R-:W-:Y:S01]  /*0bf0*/  UMOV UR6, 0x99999dfb ;  /* 0x99999dfb00067882 */ /* 0x000fe20000000000 */
[----:B------:R-:W-:-:S03]  /*0c00*/  UMOV UR7, 0x3f899999 ;  /* 0x3f89999900077882 */ /* 0x000fc60000000000 */
[----:B------:R-:W-:Y:S01]  /*0c10*/  VIADD R27, R15, 0x100000 ;  /* 0x001000000f1b7836 */ /* 0x000fe20000000000 */
[----:B------:R-:W-:Y:S02]  /*0c20*/  MOV R26, R14 ;  /* 0x0000000e001a7202 */ /* 0x000fe40000000f00 */
[----:B------:R-:W-:Y:S01]  /*0c30*/  DFMA R10, R24, R10, UR6 ;  /* 0x00000006180a7e2b */ /* 0x000fe2000800000a */
[----:B------:R-:W-:Y:S01]  /*0c40*/  UMOV UR6, 0x55555555 ;  /* 0x5555555500067882 */ /* 0x000fe20000000000 */
[----:B------:R-:W-:-:S06]  /*0c50*/  UMOV UR7, 0x3fb55555 ;  /* 0x3fb5555500077882 */ /* 0x000fcc0000000000 */
[----:B------:R-:W-:-:S08]  /*0c60*/  DFMA R18, R24, R10, UR6 ;  /* 0x0000000618127e2b */ /* 0x000fd0000800000a */
[----:B------:R-:W-:Y:S01]  /*0c70*/  DADD R20, -R18, UR6 ;  /* 0x0000000612147e29 */ /* 0x000fe20008000100 */
[----:B------:R-:W-:Y:S01]  /*0c80*/  UMOV UR6, 0xb9e7b0 ;  /* 0x00b9e7b000067882 */ /* 0x000fe20000000000 */
[----:B------:R-:W-:-:S06]  /*0c90*/  UMOV UR7, 0x3c46a4cb ;  /* 0x3c46a4cb00077882 */ /* 0x000fcc0000000000 */
[----:B------:R-:W-:Y:S02]  /*0ca0*/  DFMA R10, R24, R10, R20 ;  /* 0x0000000a180a722b */ /* 0x000fe40000000014 */
[C---:B------:R-:W-:Y:S02]  /*0cb0*/  DFMA R24, R16.reuse, R16, -R22 ;  /* 0x000000101018722b */ /* 0x040fe40000000816 */
[----:B------:R-:W-:-:S04]  /*0cc0*/  DMUL R20, R16, R22 ;  /* 0x0000001610147228 */ /* 0x000fc80000000000 */
[----:B------:R-:W-:Y:S01]  /*0cd0*/  DADD R10, R10, -UR6 ;  /* 0x800000060a0a7e29 */ /* 0x000fe20008000000 */
[----:B------:R-:W-:Y:S01]  /*0ce0*/  UMOV UR6, 0x80000000 ;  /* 0x8000000000067882 */ /* 0x000fe20000000000 */
[C---:B------:R-:W-:Y:S01]  /*0cf0*/  DFMA R24, R16.reuse, R26, R24 ;  /* 0x0000001a1018722b */ /* 0x040fe20000000018 */
[----:B------:R-:W-:Y:S01]  /*0d00*/  UMOV UR7, 0x43300000 ;  /* 0x4330000000077882 */ /* 0x000fe20000000000 */
[----:B------:R-:W-:Y:S02]  /*0d10*/  DFMA R26, R16, R22, -R20 ;  /* 0x00000016101a722b */ /* 0x000fe40000000814 */
[----:B------:R-:W-:Y:S01]  /*0d20*/  DADD R12, R12, -UR6 ;  /* 0x800000060c0c7e29 */ /* 0x000fe20008000000 */
[----:B------:R-:W-:Y:S01]  /*0d30*/  UMOV UR6, 0xfefa39ef ;  /* 0xfefa39ef00067882 */ /* 0x000fe20000000000 */
[----:B------:R-:W-:-:S04]  /*0d40*/  UMOV UR7, 0x3fe62e42 ;  /* 0x3fe62e4200077882 */ /* 0x000fc80000000000 */
[----:B------:R-:W-:Y:S02]  /*0d50*/  DFMA R26, R14, R22, R26 ;  /* 0x000000160e1a722b */ /* 0x000fe4000000001a */
[----:B------:R-:W-:-:S06]  /*0d60*/  DADD R22, R18, R10 ;  /* 0x0000000012167229 */ /* 0x000fcc000000000a */
[----:B------:R-:W-:Y:S02]  /*0d70*/  DFMA R24, R16, R24, R26 ;  /* 0x000000181018722b */ /* 0x000fe4000000001a */
[----:B------:R-:W-:Y:S02]  /*0d80*/  DADD R26, R18, -R22 ;  /* 0x00000000121a7229 */ /* 0x000fe40000000816 */
[----:B------:R-:W-:-:S06]  /*0d90*/  DMUL R18, R22, R20 ;  /* 0x0000001416127228 */ /* 0x000fcc0000000000 */
[----:B------:R-:W-:Y:S02]  /*0da0*/  DADD R26, R10, R26 ;  /* 0x000000000a1a7229 */ /* 0x000fe4000000001a */
[----:B------:R-:W-:-:S08]  /*0db0*/  DFMA R10, R22, R20, -R18 ;  /* 0x00000014160a722b */ /* 0x000fd00000000812 */
[----:B------:R-:W-:-:S08]  /*0dc0*/  DFMA R10, R22, R24, R10 ;  /* 0x00000018160a722b */ /* 0x000fd0000000000a */
[----:B------:R-:W-:-:S08]  /*0dd0*/  DFMA R26, R26, R20, R10 ;  /* 0x000000141a1a722b */ /* 0x000fd0000000000a */
[----:B------:R-:W-:-:S08]  /*0de0*/  DADD R20, R18, R26 ;  /* 0x0000000012147229 */ /* 0x000fd0000000001a */
[--C-:B------:R-:W-:Y:S02]  /*0df0*/  DADD R10, R16, R20.reuse ;  /* 0x00000000100a7229 */ /* 0x100fe40000000014 */
[----:B------:R-:W-:-:S06]  /*0e00*/  DADD R18, R18, -R20 ;  /* 0x0000000012127229 */ /* 0x000fcc0000000814 */
[----:B------:R-:W-:Y:S02]  /*0e10*/  DADD R16, R16, -R10 ;  /* 0x0000000010107229 */ /* 0x000fe4000000080a */
[----:B------:R-:W-:-:S06]  /*0e20*/  DADD R18, R26, R18 ;  /* 0x000000001a127229 */ /* 0x000fcc0000000012 */
[----:B------:R-:W-:-:S08]  /*0e30*/  DADD R16, R20, R16 ;  /* 0x0000000014107229 */ /* 0x000fd00000000010 */
[----:B------:R-:W-:-:S08]  /*0e40*/  DADD R16, R18, R16 ;  /* 0x0000000012107229 */ /* 0x000fd00000000010 */
[----:B------:R-:W-:-:S08]  /*0e50*/  DADD R14, R14, R16 ;  /* 0x000000000e0e7229 */ /* 0x000fd00000000010 */
[----:B------:R-:W-:-:S08]  /*0e60*/  DADD R16, R10, R14 ;  /* 0x000000000a107229 */ /* 0x000fd0000000000e */
[--C-:B------:R-:W-:Y:S02]  /*0e70*/  DFMA R2, R12, UR6, R16.reuse ;  /* 0x000000060c027c2b */ /* 0x100fe40008000010 */
[----:B------:R-:W-:-:S06]  /*0e80*/  DADD R10, R10, -R16 ;  /* 0x000000000a0a7229 */ /* 0x000fcc0000000810 */
[----:B------:R-:W-:Y:S02]  /*0e90*/  DFMA R18, R12, -UR6, R2 ;  /* 0x800000060c127c2b */ /* 0x000fe40008000002 */
[----:B------:R-:W-:-:S06]  /*0ea0*/  DADD R10, R14, R10 ;  /* 0x000000000e0a7229 */ /* 0x000fcc000000000a */
[----:B------:R-:W-:-:S08]  /*0eb0*/  DADD R18, -R16, R18 ;  /* 0x0000000010127229 */ /* 0x000fd00000000112 */
[----:B------:R-:W-:-:S08]  /*0ec0*/  DADD R10, R10, -R18 ;  /* 0x000000000a0a7229 */ /* 0x000fd00000000812 */
[----:B------:R-:W-:-:S08]  /*0ed0*/  DFMA R10, R12, UR8, R10 ;  /* 0x000000080c0a7c2b */ /* 0x000fd0000800000a */
[----:B------:R-:W-:-:S08]  /*0ee0*/  DADD R12, R2, R10 ;  /* 0x00000000020c7229 */ /* 0x000fd0000000000a */
[----:B------:R-:W-:Y:S02]  /*0ef0*/  DADD R14, R2, -R12 ;  /* 0x00000000020e7229 */ /* 0x000fe4000000080c */
[----:B------:R-:W-:-:S06]  /*0f00*/  DMUL R2, R12, 2 ;  /* 0x400000000c027828 */ /* 0x000fcc0000000000 */
[----:B------:R-:W-:Y:S02]  /*0f10*/  DADD R14, R10, R14 ;  /* 0x000000000a0e7229 */ /* 0x000fe4000000000e */
[----:B------:R-:W-:-:S08]  /*0f20*/  DFMA R12, R12, 2, -R2 ;  /* 0x400000000c0c782b */ /* 0x000fd00000000802 */
[----:B------:R-:W-:Y:S01]  /*0f30*/  DFMA R14, R14, 2, R12 ;  /* 0x400000000e0e782b */ /* 0x000fe2000000000c */
[----:B------:R-:W-:Y:S01]  /*0f40*/  MOV R12, 0x652b82fe ;  /* 0x652b82fe000c7802 */ /* 0x000fe20000000f00 */
[----:B------:R-:W-:-:S06]  /*0f50*/  IMAD.MOV.U32 R13, RZ, RZ, 0x3ff71547 ;  /* 0x3ff71547ff0d7424 */ /* 0x000fcc00078e00ff */
[----:B------:R-:W-:-:S08]  /*0f60*/  DADD R10, R2, R14 ;  /* 0x00000000020a7229 */ /* 0x000fd0000000000e */
[----:B------:R-:W-:Y:S02]  /*0f70*/  DFMA R12, R10, R12, 6.75539944105574400000e+15 ;  /* 0x433800000a0c742b */ /* 0x000fe4000000000c */
[----:B------:R-:W-:Y:S01]  /*0f80*/  FSETP.GEU.AND P0, PT, |R11|, 4.1917929649353027344, PT ;  /* 0x4086232b0b00780b */ /* 0x000fe20003f0e200 */
[----:B------:R-:W-:-:S05]  /*0f90*/  DADD R2, R2, -R10 ;  /* 0x0000000002027229 */ /* 0x000fca000000080a */
[----:B------:R-:W-:-:S03]  /*0fa0*/  DADD R16, R12, -6.75539944105574400000e+15 ;  /* 0xc33800000c107429 */ /* 0x000fc60000000000 */
[----:B------:R-:W-:-:S05]  /*0fb0*/  DADD R14, R14, R2 ;  /* 0x000000000e0e7229 */ /* 0x000fca0000000002 */
[----:B------:R-:W-:Y:S01]  /*0fc0*/  DFMA R18, R16, -UR6, R10 ;  /* 0x8000000610127c2b */ /* 0x000fe2000800000a */
[----:B------:R-:W-:Y:S01]  /*0fd0*/  UMOV UR6, 0x3b39803f ;  /* 0x3b39803f00067882 */ /* 0x000fe20000000000 */
[----:B------:R-:W-:-:S06]  /*0fe0*/  UMOV UR7, 0x3c7abc9e ;  /* 0x3c7abc9e00077882 */ /* 0x000fcc0000000000 */
[----:B------:R-:W-:Y:S01]  /*0ff0*/  DFMA R16, R16, -UR6, R18 ;  /* 0x8000000610107c2b */ /* 0x000fe20008000012 */
[----:B------:R-:W-:Y:S01]  /*1000*/  UMOV UR6, 0x69ce2bdf ;  /* 0x69ce2bdf00067882 */ /* 0x000fe20000000000 */
[----:B------:R-:W-:Y:S01]  /*1010*/  IMAD.MOV.U32 R18, RZ, RZ, -0x35dec16 ;  /* 0xfca213eaff127424 */ /* 0x000fe200078e00ff */
[----:B------:R-:W-:Y:S01]  /*1020*/  UMOV UR7, 0x3e5ade15 ;  /* 0x3e5ade1500077882 */ /* 0x000fe20000000000 */
[----:B------:R-:W-:-:S06]  /*1030*/  IMAD.MOV.U32 R19, RZ, RZ, 0x3e928af3 ;  /* 0x3e928af3ff137424 */ /* 0x000fcc00078e00ff */
[----:B------:R-:W-:Y:S01]  /*1040*/  DFMA R18, R16, UR6, R18 ;  /* 0x0000000610127c2b */ /* 0x000fe20008000012 */
[----:B------:R-:W-:Y:S01]  /*1050*/  UMOV UR6, 0x62401315 ;  /* 0x6240131500067882 */ /* 0x000fe20000000000 */
[----:B------:R-:W-:-:S06]  /*1060*/  UMOV UR7, 0x3ec71dee ;  /* 0x3ec71dee00077882 */ /* 0x000fcc0000000000 */
[----:B------:R-:W-:Y:S01]  /*1070*/  DFMA R18, R16, R18, UR6 ;  /* 0x0000000610127e2b */ /* 0x000fe20008000012 */
        /* <DEDUP_REMOVED lines=20> */
[----:B------:R-:W-:-:S08]  /*11c0*/  DFMA R18, R16, R18, UR6 ;  /* 0x0000000610127e2b */ /* 0x000fd00008000012 */
[----:B------:R-:W-:-:S08]  /*11d0*/  DFMA R18, R16, R18, 1 ;  /* 0x3ff000001012742b */ /* 0x000fd00000000012 */
[----:B------:R-:W-:-:S10]  /*11e0*/  DFMA R16, R16, R18, 1 ;  /* 0x3ff000001010742b */ /* 0x000fd40000000012 */
[----:B------:R-:W-:Y:S01]  /*11f0*/  LEA R3, R12, R17, 0x14 ;  /* 0x000000110c037211 */ /* 0x000fe200078ea0ff */
[----:B------:R-:W-:Y:S01]  /*1200*/  IMAD.MOV.U32 R2, RZ, RZ, R16 ;  /* 0x000000ffff027224 */ /* 0x000fe200078e0010 */
[----:B------:R-:W-:Y:S06]  /*1210*/  @!P0 BRA `(.L_x_12) ;  /* 0x0000000000308947 */ /* 0x000fec0003800000 */
[----:B------:R-:W-:Y:S01]  /*1220*/  FSETP.GEU.AND P1, PT, |R11|, 4.2275390625, PT ;  /* 0x408748000b00780b */ /* 0x000fe20003f2e200 */
[C---:B------:R-:W-:Y:S02]  /*1230*/  DADD R18, R10.reuse, +INF ;  /* 0x7ff000000a127429 */ /* 0x040fe40000000000 */
[----:B------:R-:W-:-:S08]  /*1240*/  DSETP.GEU.AND P0, PT, R10, RZ, PT ;  /* 0x000000ff0a00722a */ /* 0x000fd00003f0e000 */
[----:B------:R-:W-:Y:S02]  /*1250*/  FSEL R3, R19, RZ, P0 ;  /* 0x000000ff13037208 */ /* 0x000fe40000000000 */
[----:B------:R-:W-:-:S04]  /*1260*/  @!P1 LEA.HI R2, R12, R12, RZ, 0x1 ;  /* 0x0000000c0c029211 */ /* 0x000fc800078f08ff */
[----:B------:R-:W-:Y:S02]  /*1270*/  @!P1 SHF.R.S32.HI R11, RZ, 0x1, R2 ;  /* 0x00000001ff0b9819 */ /* 0x000fe40000011402 */
[----:B------:R-:W-:-:S03]  /*1280*/  FSEL R2, R18, RZ, P0 ;  /* 0x000000ff12027208 */ /* 0x000fc60000000000 */
[----:B------:R-:W-:Y:S02]  /*1290*/  @!P1 IMAD.IADD R10, R12, 0x1, -R11 ;  /* 0x000000010c0a9824 */ /* 0x000fe400078e0a0b */
[----:B------:R-:W-:-:S03]  /*12a0*/  @!P1 IMAD R17, R11, 0x100000, R17 ;  /* 0x001000000b119824 */ /* 0x000fc600078e0211 */
[----:B------:R-:W-:Y:S02]  /*12b0*/  @!P1 LEA R11, R10, 0x3ff00000, 0x14 ;  /* 0x3ff000000a0b9811 */ /* 0x000fe400078ea0ff */
[----:B------:R-:W-:-:S06]  /*12c0*/  @!P1 MOV R10, RZ ;  /* 0x000000ff000a9202 */ /* 0x000fcc0000000f00 */
[----:B------:R-:W-:-:S11]  /*12d0*/  @!P1 DMUL R2, R16, R10 ;  /* 0x0000000a10029228 */ /* 0x000fd60000000000 */
.L_x_12:
[----:B------:R-:W-:Y:S01]  /*12e0*/  DFMA R14, R14, R2, R2 ;  /* 0x000000020e0e722b */ /* 0x000fe20000000002 */
[----:B------:R-:W-:Y:S01]  /*12f0*/  IMAD.MOV.U32 R10, RZ, RZ, R0 ;  /* 0x000000ffff0a7224 */ /* 0x000fe200078e0000 */
[----:B------:R-:W-:Y:S01]  /*1300*/  DSETP.NEU.AND P0, PT, |R2|, +INF , PT ;  /* 0x7ff000000200742a */ /* 0x000fe20003f0d200 */
[----:B------:R-:W-:-:S07]  /*1310*/  IMAD.MOV.U32 R11, RZ, RZ, 0x0 ;  /* 0x00000000ff0b7424 */ /* 0x000fce00078e00ff */
[----:B------:R-:W-:Y:S02]  /*1320*/  FSEL R2, R2, R14, !P0 ;  /* 0x0000000e02027208 */ /* 0x000fe40004000000 */
[----:B------:R-:W-:Y:S01]  /*1330*/  FSEL R3, R3, R15, !P0 ;  /* 0x0000000f03037208 */ /* 0x000fe20004000000 */
[----:B------:R-:W-:Y:S06]  /*1340*/  RET.REL.NODEC R10 `(_Z15computeMaxShiftPK5PointS1_Pdi) ;  /* 0xffffffec0a2c7950 */ /* 0x000fec0003c3ffff */
.L_x_13:
[----:B------:R-:W-:-:S00]  /*1350*/  BRA `(.L_x_13) ;  /* 0xfffffffc00fc7947 */ /* 0x000fc0000383ffff */
[----:B------:R-:W-:-:S00]  /*1360*/  NOP ;  /* 0x0000000000007918 */ /* 0x000fc00000000000 */
        /* <DEDUP_REMOVED lines=9> */
.L_x_47:


//--------------------- .text._Z19computeNewCentroidsPK5PointPS_Pdid --------------------------
	.section	.text._Z19computeNewCentroidsPK5PointPS_Pdid,"ax",@progbits
	.align	128
        .global         _Z19computeNewCentroidsPK5PointPS_Pdid
        .type           _Z19computeNewCentroidsPK5PointPS_Pdid,@function
        .size           _Z19computeNewCentroidsPK5PointPS_Pdid,(.L_x_50 - _Z19computeNewCentroidsPK5PointPS_Pdid)
        .other          _Z19computeNewCentroidsPK5PointPS_Pdid,@"STO_CUDA_ENTRY STV_DEFAULT"
_Z19computeNewCentroidsPK5PointPS_Pdid:
.text._Z19computeNewCentroidsPK5PointPS_Pdid:
        /* <DEDUP_REMOVED lines=8> */
[----:B------:R-:W-:Y:S01]  /*0080*/  UISETP.GE.AND UP0, UPT, UR8, 0x1, UPT ;  /* 0x000000010800788c */ /* 0x000fe2000bf06270 */
[----:B------:R-:W-:Y:S02]  /*0090*/  CS2R R20, SRZ ;  /* 0x0000000000147805 */ /* 0x000fe4000001ff00 */
[----:B------:R-:W-:Y:S02]  /*00a0*/  CS2R R18, SRZ ;  /* 0x0000000000127805 */ /* 0x000fe4000001ff00 */
[----:B------:R-:W-:Y:S01]  /*00b0*/  CS2R R16, SRZ ;  /* 0x0000000000107805 */ /* 0x000fe2000001ff00 */
[----:B------:R-:W0:Y:S03]  /*00c0*/  LDCU.64 UR6, c[0x0][0x358] ;  /* 0x00006b00ff0677ac */ /* 0x000e260008000a00 */
[----:B------:R-:W-:Y:S05]  /*00d0*/  BRA.U !UP0, `(.L_x_14) ;  /* 0x0000000d08447547 */ /* 0x000fea000b800000 */
[----:B------:R-:W1:Y:S01]  /*00e0*/  LDC.64 R4, c[0x0][0x388] ;  /* 0x0000e200ff047b82 */ /* 0x000e620000000a00 */
[----:B------:R-:W2:Y:S01]  /*00f0*/  LDCU.64 UR4, c[0x0][0x380] ;  /* 0x00007000ff0477ac */ /* 0x000ea20008000a00 */
[----:B------:R-:W3:Y:S01]  /*0100*/  LDCU UR9, c[0x0][0x3a4] ;  /* 0x00007480ff0977ac */ /* 0x000ee20008000800 */
[----:B-1----:R-:W-:-:S05]  /*0110*/  IMAD.WIDE R4, R2, 0x10, R4 ;  /* 0x0000001002047825 */ /* 0x002fca00078e0204 */
[----:B0-----:R0:W5:Y:S04]  /*0120*/  LDG.E.64 R14, desc[UR6][R4.64] ;  /* 0x00000006040e7981 */ /* 0x001168000c1e1b00 */
[----:B------:R0:W5:Y:S01]  /*0130*/  LDG.E.64 R12, desc[UR6][R4.64+0x8] ;  /* 0x00000806040c7981 */ /* 0x000162000c1e1b00 */
[----:B--2---:R-:W-:Y:S01]  /*0140*/  UIADD3 UR4, UP0, UPT, UR4, 0x8, URZ ;  /* 0x0000000804047890 */ /* 0x004fe2000ff1e0ff */
[----:B------:R-:W-:Y:S02]  /*0150*/  CS2R R16, SRZ ;  /* 0x0000000000107805 */ /* 0x000fe4000001ff00 */
[----:B------:R-:W-:Y:S02]  /*0160*/  CS2R R18, SRZ ;  /* 0x0000000000127805 */ /* 0x000fe4000001ff00 */
[----:B------:R-:W-:Y:S01]  /*0170*/  CS2R R20, SRZ ;  /* 0x0000000000147805 */ /* 0x000fe2000001ff00 */
[----:B------:R-:W-:Y:S01]  /*0180*/  UIADD3.X UR5, UPT, UPT, URZ, UR5, URZ, UP0, !UPT ;  /* 0x00000005ff057290 */ /* 0x000fe200087fe4ff */
[----:B------:R-:W-:Y:S01]  /*0190*/  IMAD.U32 R10, RZ, RZ, UR4 ;  /* 0x00000004ff0a7e24 */ /* 0x000fe2000f8e00ff */
[----:B------:R-:W-:-:S04]  /*01a0*/  UIADD3 UR10, UPT, UPT, -UR8, URZ, URZ ;  /* 0x000000ff080a7290 */ /* 0x000fc8000fffe1ff */
[----:B0--3--:R-:W-:-:S08]  /*01b0*/  IMAD.U32 R11, RZ, RZ, UR5 ;  /* 0x00000005ff0b7e24 */ /* 0x009fd0000f8e00ff */
.L_x_30:
[----:B------:R-:W2:Y:S01]  /*01c0*/  LDG.E.64 R8, desc[UR6][R10.64+-0x8] ;  /* 0xfffff8060a087981 */ /* 0x000ea2000c1e1b00 */
[----:B------:R-:W-:Y:S01]  /*01d0*/  BSSY.RECONVERGENT B0, `(.L_x_15) ;  /* 0x0000007000007945 */ /* 0x000fe20003800200 */
[----:B------:R-:W-:Y:S01]  /*01e0*/  MOV R0, 0x240 ;  /* 0x0000024000007802 */ /* 0x000fe20000000f00 */
[----:B--2--5:R-:W-:-:S08]  /*01f0*/  DADD R42, R14, -R8 ;  /* 0x000000000e2a7229 */ /* 0x024fd00000000808 */
[----:B------:R-:W-:-:S10]  /*0200*/  DADD R4, -RZ, |R42| ;  /* 0x00000000ff047229 */ /* 0x000fd4000000052a */
[----:B------:R-:W-:Y:S02]  /*0210*/  IMAD.MOV.U32 R28, RZ, RZ, R4 ;  /* 0x000000ffff1c7224 */ /* 0x000fe400078e0004 */
[----:B------:R-:W-:-:S07]  /*0220*/  IMAD.MOV.U32 R3, RZ, RZ, R5 ;  /* 0x000000ffff037224 */ /* 0x000fce00078e0005 */
[----:B------:R-:W-:Y:S05]  /*0230*/  CALL.REL.NOINC `($_Z19computeNewCentroidsPK5PointPS_Pdid$__internal_accurate_pow) ;  /* 0x0000001400f47944 */ /* 0x000fea0003c00000 */
[----:B------:R-:W-:Y:S05]  /*0240*/  BSYNC.RECONVERGENT B0 ;  /* 0x0000000000007941 */ /* 0x000fea0003800200 */
.L_x_15:
[----:B------:R-:W2:Y:S01]  /*0250*/  LDG.E.64 R6, desc[UR6][R10.64] ;  /* 0x000000060a067981 */ /* 0x000ea2000c1e1b00 */
[C---:B------:R-:W-:Y:S01]  /*0260*/  DADD R22, R42.reuse, 2 ;  /* 0x400000002a167429 */ /* 0x040fe20000000000 */
[----:B------:R-:W-:Y:S01]  /*0270*/  BSSY.RECONVERGENT B0, `(.L_x_16) ;  /* 0x0000011000007945 */ /* 0x000fe20003800200 */
[C---:B------:R-:W-:Y:S02]  /*0280*/  DSETP.NEU.AND P1, PT, R42.reuse, RZ, PT ;  /* 0x000000ff2a00722a */ /* 0x040fe40003f2d000 */
[----:B------:R-:W-:-:S06]  /*0290*/  DSETP.NEU.AND P0, PT, R42, 1, PT ;  /* 0x3ff000002a00742a */ /* 0x000fcc0003f0d000 */
[----:B------:R-:W-:Y:S02]  /*02a0*/  LOP3.LUT R22, R23, 0x7ff00000, RZ, 0xc0, !PT ;  /* 0x7ff0000017167812 */ /* 0x000fe400078ec0ff */
[----:B------:R-:W-:Y:S02]  /*02b0*/  FSEL R23, R3, RZ, P1 ;  /* 0x000000ff03177208 */ /* 0x000fe40000800000 */
[----:B------:R-:W-:Y:S02]  /*02c0*/  ISETP.NE.AND P2, PT, R22, 0x7ff00000, PT ;  /* 0x7ff000001600780c */ /* 0x000fe40003f45270 */
[----:B------:R-:W-:Y:S01]  /*02d0*/  FSEL R22, R26, RZ, P1 ;  /* 0x000000ff1a167208 */ /* 0x000fe20000800000 */
        /* <DEDUP_REMOVED lines=10> */
.L_x_17:
[----:B------:R-:W-:Y:S05]  /*0380*/  BSYNC.RECONVERGENT B0 ;  /* 0x0000000000007941 */ /* 0x000fea0003800200 */
.L_x_16:
[----:B------:R-:W-:Y:S01]  /*0390*/  BSSY.RECONVERGENT B0, `(.L_x_18) ;  /* 0x0000006000007945 */ /* 0x000fe20003800200 */
[----:B------:R-:W-:Y:S01]  /*03a0*/  FSEL R42, R22, RZ, P0 ;  /* 0x000000ff162a7208 */ /* 0x000fe20000000000 */
[----:B------:R-:W-:Y:S01]  /*03b0*/  IMAD.MOV.U32 R3, RZ, RZ, R25 ;  /* 0x000000ffff037224 */ /* 0x000fe200078e0019 */
[----:B------:R-:W-:Y:S02]  /*03c0*/  FSEL R43, R23, 1.875, P0 ;  /* 0x3ff00000172b7808 */ /* 0x000fe40000000000 */
[----:B------:R-:W-:-:S07]  /*03d0*/  MOV R0, 0x3f0 ;  /* 0x000003f000007802 */ /* 0x000fce0000000f00 */
[----:B------:R-:W-:Y:S05]  /*03e0*/  CALL.REL.NOINC `($_Z19computeNewCentroidsPK5PointPS_Pdid$__internal_accurate_pow) ;  /* 0x0000001400887944 */ /* 0x000fea0003c00000 */
[----:B------:R-:W-:Y:S05]  /*03f0*/  BSYNC.RECONVERGENT B0 ;  /* 0x0000000000007941 */ /* 0x000fea0003800200 */
.L_x_18:
[C---:B------:R-:W-:Y:S01]  /*0400*/  DADD R22, R4.reuse, 2 ;  /* 0x4000000004167429 */ /* 0x040fe20000000000 */
[----:B------:R-:W-:Y:S01]  /*0410*/  BSSY.RECONVERGENT B0, `(.L_x_19) ;  /* 0x000000e000007945 */ /* 0x000fe20003800200 */
[C---:B------:R-:W-:Y:S02]  /*0420*/  DSETP.NEU.AND P1, PT, R4.reuse, RZ, PT ;  /* 0x000000ff0400722a */ /* 0x040fe40003f2d000 */
[----:B------:R-:W-:-:S06]  /*0430*/  DSETP.NEU.AND P0, PT, R4, 1, PT ;  /* 0x3ff000000400742a */ /* 0x000fcc0003f0d000 */
[----:B------:R-:W-:Y:S02]  /*0440*/  LOP3.LUT R22, R23, 0x7ff00000, RZ, 0xc0, !PT ;  /* 0x7ff0000017167812 */ /* 0x000fe400078ec0ff */
[----:B------:R-:W-:Y:S02]  /*0450*/  FSEL R23, R3, RZ, P1 ;  /* 0x000000ff03177208 */ /* 0x000fe40000800000 */
[----:B------:R-:W-:Y:S02]  /*0460*/  ISETP.NE.AND P2, PT, R22, 0x7ff00000, PT ;  /* 0x7ff000001600780c */ /* 0x000fe40003f45270 */
[----:B------:R-:W-:-:S11]  /*0470*/  FSEL R22, R26, RZ, P1 ;  /* 0x000000ff1a167208 */ /* 0x000fd60000800000 */
[----:B------:R-:W-:Y:S05]  /*0480*/  @P2 BRA `(.L_x_20) ;  /* 0x0000000000182947 */ /* 0x000fea0003800000 */
[----:B------:R-:W-:-:S14]  /*0490*/  DSETP.NAN.AND P1, PT, R4, R4, PT ;  /* 0x000000040400722a */ /* 0x000fdc0003f28000 */
[----:B------:R-:W-:Y:S01]  /*04a0*/  @P1 DADD R22, R4, 2 ;  /* 0x4000000004161429 */ /* 0x000fe20000000000 */
[----:B------:R-:W-:Y:S10]  /*04b0*/  @P1 BRA `(.L_x_20) ;  /* 0x00000000000c1947 */ /* 0x000ff40003800000 */
[----:B------:R-:W-:-:S14]  /*04c0*/  DSETP.NEU.AND P1, PT, |R4|, +INF , PT ;  /* 0x7ff000000400742a */ /* 0x000fdc0003f2d200 */
[----:B------:R-:W-:Y:S02]  /*04d0*/  @!P1 IMAD.MOV.U32 R22, RZ, RZ, 0x0 ;  /* 0x00000000ff169424 */ /* 0x000fe400078e00ff */
[----:B------:R-:W-:-:S07]  /*04e0*/  @!P1 IMAD.MOV.U32 R23, RZ, RZ, 0x7ff00000 ;  /* 0x7ff00000ff179424 */ /* 0x000fce00078e00ff */
.L_x_20:
[----:B------:R-:W-:Y:S05]  /*04f0*/  BSYNC.RECONVERGENT B0 ;  /* 0x0000000000007941 */ /* 0x000fea0003800200 */
.L_x_19:
[----:B------:R-:W-:Y:S01]  /*0500*/  FSEL R4, R22, RZ, P0 ;  /* 0x000000ff16047208 */ /* 0x000fe20000000000 */
[----:B------:R-:W-:Y:S01]  /*0510*/  IMAD.MOV.U32 R24, RZ, RZ, 0x0 ;  /* 0x00000000ff187424 */ /* 0x000fe200078e00ff */
[----:B------:R-:W-:Y:S01]  /*0520*/  FSEL R5, R23, 1.875, P0 ;  /* 0x3ff0000017057808 */ /* 0x000fe20000000000 */
[----:B------:R-:W-:Y:S01]  /*0530*/  IMAD.MOV.U32 R25, RZ, RZ, 0x3fd80000 ;  /* 0x3fd80000ff197424 */ /* 0x000fe200078e00ff */
[----:B------:R-:W-:Y:S04]  /*0540*/  BSSY.RECONVERGENT B0, `(.L_x_21) ;  /* 0x0000012000007945 */ /* 0x000fe80003800200 */
        /* <DEDUP_REMOVED lines=10> */
[----:B------:R-:W-:Y:S01]  /*05f0*/  IADD3 R25, PT, PT, R27, -0x100000, RZ ;  /* 0xfff000001b197810 */ /* 0x000fe20007ffe0ff */
[----:B------:R-:W-:-:S05]  /*0600*/  IMAD.MOV.U32 R24, RZ, RZ, R26 ;  /* 0x000000ffff187224 */ /* 0x000fca00078e001a */
[----:B------:R-:W-:-:S08]  /*0610*/  DFMA R30, R28, -R28, R42 ;  /* 0x8000001c1c1e722b */ /* 0x000fd0000000002a */
[----:B------:R-:W-:Y:S01]  /*0620*/  DFMA R22, R30, R24, R28 ;  /* 0x000000181e16722b */ /* 0x000fe2000000001c */
[----:B------:R-:W-:Y:S10]  /*0630*/  @!P0 BRA `(.L_x_22) ;  /* 0x0000000000088947 */ /* 0x000ff40003800000 */
[----:B------:R-:W-:-:S07]  /*0640*/  MOV R0, 0x660 ;  /* 0x0000066000007802 */ /* 0x000fce0000000f00 */
[----:B------:R-:W-:Y:S05]  /*0650*/  CALL.REL.NOINC `($__internal_2_$__cuda_sm20_dsqrt_rn_f64_mediumpath_v1) ;  /* 0x0000001000307944 */ /* 0x000fea0003c00000 */
.L_x_22:
[----:B------:R-:W-:Y:S05]  /*0660*/  BSYNC.RECONVERGENT B0 ;  /* 0x0000000000007941 */ /* 0x000fea0003800200 */
.L_x_21:
[----:B------:R-:W0:Y:S01]  /*0670*/  LDC.64 R26, c[0x0][0x3a0] ;  /* 0x0000e800ff1a7b82 */ /* 0x000e220000000a00 */
[----:B------:R-:W0:Y:S01]  /*0680*/  MUFU.RCP64H R5, UR9 ;  /* 0x0000000900057d08 */ /* 0x000e220008001800 */
[----:B------:R-:W-:Y:S01]  /*0690*/  IMAD.MOV.U32 R4, RZ, RZ, 0x1 ;  /* 0x00000001ff047424 */ /* 0x000fe200078e00ff */
[----:B------:R-:W-:Y:S01]  /*06a0*/  FSETP.GEU.AND P1, PT, |R23|, 6.5827683646048100446e-37, PT ;  /* 0x036000001700780b */ /* 0x000fe20003f2e200 */
[----:B------:R-:W-:Y:S04]  /*06b0*/  BSSY.RECONVERGENT B0, `(.L_x_23) ;  /* 0x0000015000007945 */ /* 0x000fe80003800200 */
[----:B0-----:R-:W-:-:S08]  /*06c0*/  DFMA R24, R4, -R26, 1 ;  /* 0x3ff000000418742b */ /* 0x001fd0000000081a */
[----:B------:R-:W-:-:S08]  /*06d0*/  DFMA R24, R24, R24, R24 ;  /* 0x000000181818722b */ /* 0x000fd00000000018 */
[----:B------:R-:W-:-:S08]  /*06e0*/  DFMA R24, R4, R24, R4 ;  /* 0x000000180418722b */ /* 0x000fd00000000004 */
[----:B------:R-:W-:-:S08]  /*06f0*/  DFMA R4, R24, -R26, 1 ;  /* 0x3ff000001804742b */ /* 0x000fd0000000081a */
[----:B------:R-:W-:-:S08]  /*0700*/  DFMA R4, R24, R4, R24 ;  /* 0x000000041804722b */ /* 0x000fd00000000018 */
[----:B------:R-:W-:-:S08]  /*0710*/  DMUL R24, R4, R22 ;  /* 0x0000001604187228 */ /* 0x000fd00000000000 */
[----:B------:R-:W-:-:S08]  /*0720*/  DFMA R26, R24, -R26, R22 ;  /* 0x8000001a181a722b */ /* 0x000fd00000000016 */
[----:B------:R-:W-:-:S10]  /*0730*/  DFMA R4, R4, R26, R24 ;  /* 0x0000001a0404722b */ /* 0x000fd40000000018 */
[----:B------:R-:W-:-:S05]  /*0740*/  FFMA R0, RZ, UR9, R5 ;  /* 0x00000009ff007c23 */ /* 0x000fca0008000005 */
[----:B------:R-:W-:-:S13]  /*0750*/  FSETP.GT.AND P0, PT, |R0|, 1.469367938527859385e-39, PT ;  /* 0x001000000000780b */ /* 0x000fda0003f04200 */
[----:B------:R-:W-:Y:S05]  /*0760*/  @P0 BRA P1, `(.L_x_24) ;  /* 0x0000000000240947 */ /* 0x000fea0000800000 */
[----:B------:R-:W0:Y:S01]  /*0770*/  LDCU.64 UR4, c[0x0][0x3a0] ;  /* 0x00007400ff0477ac */ /* 0x000e220008000a00 */
[----:B------:R-:W-:Y:S01]  /*0780*/  IMAD.MOV.U32 R26, RZ, RZ, R22 ;  /* 0x000000ffff1a7224 */ /* 0x000fe200078e0016 */
[----:B------:R-:W-:Y:S01]  /*0790*/  MOV R0, 0x7e0 ;  /* 0x000007e000007802 */ /* 0x000fe20000000f00 */
[----:B------:R-:W-:Y:S02]  /*07a0*/  IMAD.MOV.U32 R27, RZ, RZ, R23 ;  /* 0x000000ffff1b7224 */ /* 0x000fe400078e0017 */
[----:B0-----:R-:W-:Y:S02]  /*07b0*/  IMAD.U32 R24, RZ, RZ, UR4 ;  /* 0x00000004ff187e24 */ /* 0x001fe4000f8e00ff */
[----:B------:R-:W-:-:S07]  /*07c0*/  IMAD.U32 R25, RZ, RZ, UR5 ;  /* 0x00000005ff197e24 */ /* 0x000fce000f8e00ff */
[----:B------:R-:W-:Y:S05]  /*07d0*/  CALL.REL.NOINC `($__internal_1_$__cuda_sm20_div_rn_f64_full) ;  /* 0x0000000800607944 */ /* 0x000fea0003c00000 */
[----:B------:R-:W-:Y:S02]  /*07e0*/  IMAD.MOV.U32 R4, RZ, RZ, R28 ;  /* 0x000000ffff047224 */ /* 0x000fe400078e001c */
[----:B------:R-:W-:-:S07]  /*07f0*/  IMAD.MOV.U32 R5, RZ, RZ, R29 ;  /* 0x000000ffff057224 */ /* 0x000fce00078e001d */
.L_x_24:
[----:B------:R-:W-:Y:S05]  /*0800*/  BSYNC.RECONVERGENT B0 ;  /* 0x0000000000007941 */ /* 0x000fea0003800200 */
.L_x_23:
[----:B------:R-:W-:Y:S01]  /*0810*/  DADD R22, -RZ, |R4| ;  /* 0x00000000ff167229 */ /* 0x000fe20000000504 */
[----:B------:R-:W-:Y:S01]  /*0820*/  BSSY.RECONVERGENT B0, `(.L_x_25) ;  /* 0x0000005000007945 */ /* 0x000fe20003800200 */
[----:B------:R-:W-:-:S08]  /*0830*/  MOV R0, 0x870 ;  /* 0x0000087000007802 */ /* 0x000fd00000000f00 */
[----:B------:R-:W-:Y:S02]  /*0840*/  IMAD.MOV.U32 R28, RZ, RZ, R22 ;  /* 0x000000ffff1c7224 */ /* 0x000fe400078e0016 */
[----:B------:R-:W-:-:S07]  /*0850*/  IMAD.MOV.U32 R3, RZ, RZ, R23 ;  /* 0x000000ffff037224 */ /* 0x000fce00078e0017 */
[----:B------:R-:W-:Y:S05]  /*0860*/  CALL.REL.NOINC `($_Z19computeNewCentroidsPK5PointPS_Pdid$__internal_accurate_pow) ;  /* 0x0000001000687944 */ /* 0x000fea0003c00000 */
[----:B------:R-:W-:Y:S05]  /*0870*/  BSYNC.RECONVERGENT B0 ;  /* 0x0000000000007941 */ /* 0x000fea0003800200 */
.L_x_25:
[C---:B------:R-:W-:Y:S01]  /*0880*/  DADD R22, R4.reuse, 2 ;  /* 0x4000000004167429 */ /* 0x040fe20000000000 */
[----:B------:R-:W-:Y:S01]  /*0890*/  BSSY.RECONVERGENT B0, `(.L_x_26) ;  /* 0x000000d000007945 */ /* 0x000fe20003800200 */
[----:B------:R-:W-:-:S08]  /*08a0*/  DSETP.NEU.AND P0, PT, R4, RZ, PT ;  /* 0x000000ff0400722a */ /* 0x000fd00003f0d000 */
        /* <DEDUP_REMOVED lines=9> */
[----:B------:R-:W-:Y:S01]  /*0940*/  @!P0 IMAD.MOV.U32 R22, RZ, RZ, 0x0 ;  /* 0x00000000ff168424 */ /* 0x000fe200078e00ff */
[----:B------:R-:W-:-:S07]  /*0950*/  @!P0 MOV R23, 0x7ff00000 ;  /* 0x7ff0000000178802 */ /* 0x000fce0000000f00 */
.L_x_27:
[----:B------:R-:W-:Y:S05]  /*0960*/  BSYNC.RECONVERGENT B0 ;  /* 0x0000000000007941 */ /* 0x000fea0003800200 */
.L_x_26:
[----:B------:R-:W-:Y:S01]  /*0970*/  DMUL R22, R22, -0.5 ;  /* 0xbfe0000016167828 */ /* 0x000fe20000000000 */
[----:B------:R-:W-:Y:S01]  /*0980*/  IMAD.MOV.U32 R24, RZ, RZ, 0x652b82fe ;  /* 0x652b82feff187424 */ /* 0x000fe200078e00ff */
[----:B------:R-:W-:Y:S01]  /*0990*/  DSETP.NEU.AND P0, PT, R4, 1, PT ;  /* 0x3ff000000400742a */ /* 0x000fe20003f0d000 */
[----:B------:R-:W-:Y:S01]  /*09a0*/  IMAD.MOV.U32 R25, RZ, RZ, 0x3ff71547 ;  /* 0x3ff71547ff197424 */ /* 0x000fe200078e00ff */
[----:B------:R-:W-:Y:S01]  /*09b0*/  UMOV UR4, 0xfefa39ef ;  /* 0xfefa39ef00047882 */ /* 0x000fe20000000000 */
[----:B------:R-:W-:Y:S01]  /*09c0*/  UMOV UR5, 0x3fe62e42 ;  /* 0x3fe62e4200057882 */ /* 0x000fe20000000000 */
[----:B------:R-:W-:Y:S04]  /*09d0*/  BSSY.RECONVERGENT B0, `(.L_x_28) ;  /* 0x0000039000007945 */ /* 0x000fe80003800200 */
[----:B------:R-:W-:-:S02]  /*09e0*/  FSEL R4, R22, RZ, P0 ;  /* 0x000000ff16047208 */ /* 0x000fc40000000000 */
[----:B------:R-:W-:-:S04]  /*09f0*/  FSEL R5, R23, -1.75, P0 ;  /* 0xbfe0000017057808 */ /* 0x000fc80000000000 */
[----:B------:R-:W-:Y:S02]  /*0a00*/  FSETP.GEU.AND P0, PT, |R5|, 4.1917929649353027344, PT ;  /* 0x4086232b0500780b */ /* 0x000fe40003f0e200 */
[----:B------:R-:W-:-:S08]  /*0a10*/  DFMA R22, R4, R24, 6.75539944105574400000e+15 ;  /* 0x433800000416742b */ /* 0x000fd00000000018 */
[----:B------:R-:W-:-:S08]  /*0a20*/  DADD R24, R22, -6.75539944105574400000e+15 ;  /* 0xc338000016187429 */ /* 0x000fd00000000000 */
        /* <DEDUP_REMOVED lines=35> */
[----:B------:R-:W-:Y:S02]  /*0c60*/  IMAD R25, R22, 0x100000, R27 ;  /* 0x0010000016197824 */ /* 0x000fe400078e021b */
[----:B------:R-:W-:Y:S01]  /*0c70*/  IMAD.MOV.U32 R24, RZ, RZ, R26 ;  /* 0x000000ffff187224 */ /* 0x000fe200078e001a */
[----:B------:R-:W-:Y:S06]  /*0c80*/  @!P0 BRA `(.L_x_29) ;  /* 0x0000000000348947 */ /* 0x000fec0003800000 */
[----:B------:R-:W-:Y:S01]  /*0c90*/  FSETP.GEU.AND P1, PT, |R5|, 4.2275390625, PT ;  /* 0x408748000500780b */ /* 0x000fe20003f2e200 */
[C---:B------:R-:W-:Y:S02]  /*0ca0*/  DADD R24, R4.reuse, +INF ;  /* 0x7ff0000004187429 */ /* 0x040fe40000000000 */
[----:B------:R-:W-:-:S08]  /*0cb0*/  DSETP.GEU.AND P0, PT, R4, RZ, PT ;  /* 0x000000ff0400722a */ /* 0x000fd00003f0e000 */
[----:B------:R-:W-:Y:S02]  /*0cc0*/  FSEL R24, R24, RZ, P0 ;  /* 0x000000ff18187208 */ /* 0x000fe40000000000 */
[----:B------:R-:W-:Y:S01]  /*0cd0*/  @!P1 LEA.HI R0, R22, R22, RZ, 0x1 ;  /* 0x0000001616009211 */ /* 0x000fe200078f08ff */
[----:B------:R-:W-:Y:S01]  /*0ce0*/  @!P1 IMAD.MOV.U32 R4, RZ, RZ, R26 ;  /* 0x000000ffff049224 */ /* 0x000fe200078e001a */
[----:B------:R-:W-:Y:S02]  /*0cf0*/  FSEL R25, R25, RZ, P0 ;  /* 0x000000ff19197208 */ /* 0x000fe40000000000 */
[----:B------:R-:W-:-:S05]  /*0d00*/  @!P1 SHF.R.S32.HI R5, RZ, 0x1, R0 ;  /* 0x00000001ff059819 */ /* 0x000fca0000011400 */
[----:B------:R-:W-:Y:S02]  /*0d10*/  @!P1 IMAD.IADD R22, R22, 0x1, -R5 ;  /* 0x0000000116169824 */ /* 0x000fe400078e0a05 */
[----:B------:R-:W-:-:S03]  /*0d20*/  @!P1 IMAD R5, R5, 0x100000, R27 ;  /* 0x0010000005059824 */ /* 0x000fc600078e021b */
[----:B------:R-:W-:Y:S01]  /*0d30*/  @!P1 LEA R23, R22, 0x3ff00000, 0x14 ;  /* 0x3ff0000016179811 */ /* 0x000fe200078ea0ff */
[----:B------:R-:W-:-:S06]  /*0d40*/  @!P1 IMAD.MOV.U32 R22, RZ, RZ, RZ ;  /* 0x000000ffff169224 */ /* 0x000fcc00078e00ff */
[----:B------:R-:W-:-:S11]  /*0d50*/  @!P1 DMUL R24, R4, R22 ;  /* 0x0000001604189228 */ /* 0x000fd60000000000 */
.L_x_29:
[----:B------:R-:W-:Y:S05]  /*0d60*/  BSYNC.RECONVERGENT B0 ;  /* 0x0000000000007941 */ /* 0x000fea0003800200 */
.L_x_28:
[----:B------:R-:W-:Y:S01]  /*0d70*/  UIADD3 UR10, UPT, UPT, UR10, 0x1, URZ ;  /* 0x000000010a0a7890 */ /* 0x000fe2000fffe0ff */
[----:B------:R-:W-:Y:S01]  /*0d80*/  IADD3 R10, P0, PT, R10, 0x10, RZ ;  /* 0x000000100a0a7810 */ /* 0x000fe20007f1e0ff */
[-C--:B------:R-:W-:Y:S02]  /*0d90*/  DFMA R20, R8, R24.reuse, R20 ;  /* 0x000000180814722b */ /* 0x080fe40000000014 */
[----:B------:R-:W-:Y:S01]  /*0da0*/  UISETP.NE.AND UP0, UPT, UR10, URZ, UPT ;  /* 0x000000ff0a00728c */ /* 0x000fe2000bf05270 */
[----:B------:R-:W-:Y:S01]  /*0db0*/  DFMA R18, R6, R24, R18 ;  /* 0x000000180612722b */ /* 0x000fe20000000012 */
[----:B------:R-:W-:Y:S01]  /*0dc0*/  IMAD.X R11, RZ, RZ, R11, P0 ;  /* 0x000000ffff0b7224 */ /* 0x000fe200000e060b */
[----:B------:R-:W-:-:S06]  /*0dd0*/  DADD R16, R24, R16 ;  /* 0x0000000018107229 */ /* 0x000fcc0000000010 */
[----:B------:R-:W-:Y:S05]  /*0de0*/  BRA.U UP0, `(.L_x_30) ;  /* 0xfffffff100f47547 */ /* 0x000fea000b83ffff */
.L_x_14:
[----:B------:R-:W-:-:S14]  /*0df0*/  DSETP.GT.AND P0, PT, R16, RZ, PT ;  /* 0x000000ff1000722a */ /* 0x000fdc0003f04000 */
[----:B0-----:R-:W-:Y:S05]  /*0e00*/  @!P0 EXIT ;  /* 0x000000000000894d */ /* 0x001fea0003800000 */
[----:B------:R-:W0:Y:S01]  /*0e10*/  MUFU.RCP64H R5, R17 ;  /* 0x0000001100057308 */ /* 0x000e220000001800 */
[----:B------:R-:W-:Y:S01]  /*0e20*/  MOV R4, 0x1 ;  /* 0x0000000100047802 */ /* 0x000fe20000000f00 */
[----:B------:R-:W-:Y:S01]  /*0e30*/  BSSY.RECONVERGENT B0, `(.L_x_31) ;  /* 0x0000015000007945 */ /* 0x000fe20003800200 */
[----:B------:R-:W-:-:S04]  /*0e40*/  FSETP.GEU.AND P1, PT, |R21|, 6.5827683646048100446e-37, PT ;  /* 0x036000001500780b */ /* 0x000fc80003f2e200 */
        /* <DEDUP_REMOVED lines=8> */
[----:B------:R-:W-:-:S05]  /*0ed0*/  FFMA R0, RZ, R17, R5 ;  /* 0x00000011ff007223 */ /* 0x000fca0000000005 */
[----:B------:R-:W-:-:S13]  /*0ee0*/  FSETP.GT.AND P0, PT, |R0|, 1.469367938527859385e-39, PT ;  /* 0x001000000000780b */ /* 0x000fda0003f04200 */
[----:B------:R-:W-:Y:S05]  /*0ef0*/  @P0 BRA P1, `(.L_x_32) ;  /* 0x0000000000200947 */ /* 0x000fea0000800000 */
[----:B------:R-:W-:Y:S01]  /*0f00*/  IMAD.MOV.U32 R26, RZ, RZ, R20 ;  /* 0x000000ffff1a7224 */ /* 0x000fe200078e0014 */
[----:B------:R-:W-:Y:S01]  /*0f10*/  MOV R0, 0xf60 ;  /* 0x00000f6000007802 */ /* 0x000fe20000000f00 */
[----:B------:R-:W-:Y:S02]  /*0f20*/  IMAD.MOV.U32 R27, RZ, RZ, R21 ;  /* 0x000000ffff1b7224 */ /* 0x000fe400078e0015 */
[----:B------:R-:W-:Y:S02]  /*0f30*/  IMAD.MOV.U32 R24, RZ, RZ, R16 ;  /* 0x000000ffff187224 */ /* 0x000fe400078e0010 */
[----:B------:R-:W-:-:S07]  /*0f40*/  IMAD.MOV.U32 R25, RZ, RZ, R17 ;  /* 0x000000ffff197224 */ /* 0x000fce00078e0011 */
[----:B------:R-:W-:Y:S05]  /*0f50*/  CALL.REL.NOINC `($__internal_1_$__cuda_sm20_div_rn_f64_full) ;  /* 0x0000000000807944 */ /* 0x000fea0003c00000 */
[----:B------:R-:W-:Y:S02]  /*0f60*/  IMAD.MOV.U32 R4, RZ, RZ, R28 ;  /* 0x000000ffff047224 */ /* 0x000fe400078e001c */
[----:B------:R-:W-:-:S07]  /*0f70*/  IMAD.MOV.U32 R5, RZ, RZ, R29 ;  /* 0x000000ffff057224 */ /* 0x000fce00078e001d */
.L_x_32:
[----:B------:R-:W-:Y:S05]  /*0f80*/  BSYNC.RECONVERGENT B0 ;  /* 0x0000000000007941 */ /* 0x000fea0003800200 */
.L_x_31:
[----:B------:R-:W0:Y:S01]  /*0f90*/  MUFU.RCP64H R7, R17 ;  /* 0x0000001100077308 */ /* 0x000e220000001800 */
[----:B------:R-:W-:Y:S01]  /*0fa0*/  IMAD.MOV.U32 R6, RZ, RZ, 0x1 ;  /* 0x00000001ff067424 */ /* 0x000fe200078e00ff */
[----:B------:R-:W-:Y:S01]  /*0fb0*/  FSETP.GEU.AND P1, PT, |R19|, 6.5827683646048100446e-37, PT ;  /* 0x036000001300780b */ /* 0x000fe20003f2e200 */
[----:B------:R-:W-:Y:S04]  /*0fc0*/  BSSY.RECONVERGENT B0, `(.L_x_33) ;  /* 0x0000017000007945 */ /* 0x000fe80003800200 */
[----:B0-----:R-:W-:-:S08]  /*0fd0*/  DFMA R8, R6, -R16, 1 ;  /* 0x3ff000000608742b */ /* 0x001fd00000000810 */
[----:B------:R-:W-:-:S08]  /*0fe0*/  DFMA R8, R8, R8, R8 ;  /* 0x000000080808722b */ /* 0x000fd00000000008 */
[----:B------:R-:W-:Y:S01]  /*0ff0*/  DFMA R8, R6, R8, R6 ;  /* 0x000000080608722b */ /* 0x000fe20000000006 */
[----:B------:R-:W0:Y:S07]  /*1000*/  LDC.64 R6, c[0x0][0x388] ;  /* 0x0000e200ff067b82 */ /* 0x000e2e0000000a00 */
[----:B------:R-:W-:-:S08]  /*1010*/  DFMA R10, R8, -R16, 1 ;  /* 0x3ff00000080a742b */ /* 0x000fd00000000810 */
[----:B------:R-:W-:-:S08]  /*1020*/  DFMA R12, R8, R10, R8 ;  /* 0x0000000a080c722b */ /* 0x000fd00000000008 */
[----:B------:R-:W-:Y:S01]  /*1030*/  DMUL R8, R12, R18 ;  /* 0x000000120c087228 */ /* 0x000fe20000000000 */
[----:B0-----:R-:W-:-:S05]  /*1040*/  IMAD.WIDE R6, R2, 0x10, R6 ;  /* 0x0000001002067825 */ /* 0x001fca00078e0206 */
[----:B------:R0:W-:Y:S02]  /*1050*/  STG.E.64 desc[UR6][R6.64], R4 ;  /* 0x0000000406007986 */ /* 0x0001e4000c101b06 */
[----:B------:R-:W-:-:S08]  /*1060*/  DFMA R10, R8, -R16, R18 ;  /* 0x80000010080a722b */ /* 0x000fd00000000012 */
[----:B------:R-:W-:-:S10]  /*1070*/  DFMA R2, R12, R10, R8 ;  /* 0x0000000a0c02722b */ /* 0x000fd40000000008 */
[----:B------:R-:W-:-:S05]  /*1080*/  FFMA R0, RZ, R17, R3 ;  /* 0x00000011ff007223 */ /* 0x000fca0000000003 */
[----:B------:R-:W-:-:S13]  /*1090*/  FSETP.GT.AND P0, PT, |R0|, 1.469367938527859385e-39, PT ;  /* 0x001000000000780b */ /* 0x000fda0003f04200 */
[----:B0-----:R-:W-:Y:S05]  /*10a0*/  @P0 BRA P1, `(.L_x_34) ;  /* 0x0000000000200947 */ /* 0x001fea0000800000 */
[----:B------:R-:W-:Y:S01]  /*10b0*/  IMAD.MOV.U32 R26, RZ, RZ, R18 ;  /* 0x000000ffff1a7224 */ /* 0x000fe200078e0012 */
[----:B------:R-:W-:Y:S01]  /*10c0*/  MOV R0, 0x1110 ;  /* 0x0000111000007802 */ /* 0x000fe20000000f00 */
[----:B------:R-:W-:Y:S02]  /*10d0*/  IMAD.MOV.U32 R27, RZ, RZ, R19 ;  /* 0x000000ffff1b7224 */ /* 0x000fe400078e0013 */
[----:B------:R-:W-:Y:S02]  /*10e0*/  IMAD.MOV.U32 R24, RZ, RZ, R16 ;  /* 0x000000ffff187224 */ /* 0x000fe400078e0010 */
[----:B------:R-:W-:-:S07]  /*10f0*/  IMAD.MOV.U32 R25, RZ, RZ, R17 ;  /* 0x000000ffff197224 */ /* 0x000fce00078e0011 */
[----:B------:R-:W-:Y:S05]  /*1100*/  CALL.REL.NOINC `($__internal_1_$__cuda_sm20_div_rn_f64_full) ;  /* 0x0000000000147944 */ /* 0x000fea0003c00000 */
[----:B------:R-:W-:Y:S01]  /*1110*/  MOV R2, R28 ;  /* 0x0000001c00027202 */ /* 0x000fe20000000f00 */
[----:B------:R-:W-:-:S07]  /*1120*/  IMAD.MOV.U32 R3, RZ, RZ, R29 ;  /* 0x000000ffff037224 */ /* 0x000fce00078e001d */
.L_x_34:
[----:B------:R-:W-:Y:S05]  /*1130*/  BSYNC.RECONVERGENT B0 ;  /* 0x0000000000007941 */ /* 0x000fea0003800200 */
.L_x_33:
[----:B------:R-:W-:Y:S01]  /*1140*/  STG.E.64 desc[UR6][R6.64+0x8], R2 ;  /* 0x0000080206007986 */ /* 0x000fe2000c101b06 */
[----:B------:R-:W-:Y:S05]  /*1150*/  EXIT ;  /* 0x000000000000794d */ /* 0x000fea0003800000 */
        .weak           $__internal_1_$__cuda_sm20_div_rn_f64_full
        .type           $__internal_1_$__cuda_sm20_div_rn_f64_full,@function
        .size           $__internal_1_$__cuda_sm20_div_rn_f64_full,($__internal_2_$__cuda_sm20_dsqrt_rn_f64_mediumpath_v1 - $__internal_1_$__cuda_sm20_div_rn_f64_full)
$__internal_1_$__cuda_sm20_div_rn_f64_full:
[C---:B------:R-:W-:Y:S01]  /*1160*/  FSETP.GEU.AND P0, PT, |R25|.reuse, 1.469367938527859385e-39, PT ;  /* 0x001000001900780b */ /* 0x040fe20003f0e200 */
[----:B------:R-:W-:Y:S01]  /*1170*/  IMAD.MOV.U32 R32, RZ, RZ, 0x1 ;  /* 0x00000001ff207424 */ /* 0x000fe200078e00ff */
[----:B------:R-:W-:Y:S01]  /*1180*/  LOP3.LUT R22, R25, 0x800fffff, RZ, 0xc0, !PT ;  /* 0x800fffff19167812 */ /* 0x000fe200078ec0ff */
[----:B------:R-:W-:Y:S01]  /*1190*/  BSSY.RECONVERGENT B1, `(.L_x_35) ;  /* 0x0000055000017945 */ /* 0x000fe20003800200 */
[C---:B------:R-:W-:Y:S02]  /*11a0*/  FSETP.GEU.AND P2, PT, |R27|.reuse, 1.469367938527859385e-39, PT ;  /* 0x001000001b00780b */ /* 0x040fe40003f4e200 */
[----:B------:R-:W-:Y:S01]  /*11b0*/  LOP3.LUT R23, R22, 0x3ff00000, RZ, 0xfc, !PT ;  /* 0x3ff0000016177812 */ /* 0x000fe200078efcff */
[----:B------:R-:W-:Y:S01]  /*11c0*/  IMAD.MOV.U32 R22, RZ, RZ, R24 ;  /* 0x000000ffff167224 */ /* 0x000fe200078e0018 */
[----:B------:R-:W-:Y:S02]  /*11d0*/  LOP3.LUT R3, R27, 0x7ff00000, RZ, 0xc0, !PT ;  /* 0x7ff000001b037812 */ /* 0x000fe400078ec0ff */
[----:B------:R-:W-:-:S03]  /*11e0*/  LOP3.LUT R30, R25, 0x7ff00000, RZ, 0xc0, !PT ;  /* 0x7ff00000191e7812 */ /* 0x000fc600078ec0ff */
[----:B------:R-:W-:Y:S01]  /*11f0*/  @!P0 DMUL R22, R24, 8.98846567431157953865e+307 ;  /* 0x7fe0000018168828 */ /* 0x000fe20000000000 */
[----:B------:R-:W-:-:S03]  /*1200*/  ISETP.GE.U32.AND P1, PT, R3, R30, PT ;  /* 0x0000001e0300720c */ /* 0x000fc60003f26070 */
[----:B------:R-:W-:Y:S01]  /*1210*/  @!P2 LOP3.LUT R28, R25, 0x7ff00000, RZ, 0xc0, !PT ;  /* 0x7ff00000191ca812 */ /* 0x000fe200078ec0ff */
[----:B------:R-:W-:Y:S01]  /*1220*/  @!P2 IMAD.MOV.U32 R34, RZ, RZ, RZ ;  /* 0x000000ffff22a224 */ /* 0x000fe200078e00ff */
[----:B------:R-:W0:Y:S02]  /*1230*/  MUFU.RCP64H R33, R23 ;  /* 0x0000001700217308 */ /* 0x000e240000001800 */
[----:B------:R-:W-:Y:S01]  /*1240*/  @!P2 ISETP.GE.U32.AND P3, PT, R3, R28, PT ;  /* 0x0000001c0300a20c */ /* 0x000fe20003f66070 */
[----:B------:R-:W-:-:S05]  /*1250*/  IMAD.MOV.U32 R28, RZ, RZ, 0x1ca00000 ;  /* 0x1ca00000ff1c7424 */ /* 0x000fca00078e00ff */
[----:B------:R-:W-:-:S04]  /*1260*/  @!P2 SEL R29, R28, 0x63400000, !P3 ;  /* 0x634000001c1da807 */ /* 0x000fc80005800000 */
[----:B------:R-:W-:-:S04]  /*1270*/  @!P2 LOP3.LUT R29, R29, 0x80000000, R27, 0xf8, !PT ;  /* 0x800000001d1da812 */ /* 0x000fc800078ef81b */
[----:B------:R-:W-:Y:S01]  /*1280*/  @!P2 LOP3.LUT R35, R29, 0x100000, RZ, 0xfc, !PT ;  /* 0x001000001d23a812 */ /* 0x000fe200078efcff */
[----:B0-----:R-:W-:-:S08]  /*1290*/  DFMA R4, R32, -R22, 1 ;  /* 0x3ff000002004742b */ /* 0x001fd00000000816 */
[----:B------:R-:W-:-:S08]  /*12a0*/  DFMA R4, R4, R4, R4 ;  /* 0x000000040404722b */ /* 0x000fd00000000004 */
[----:B------:R-:W-:Y:S01]  /*12b0*/  DFMA R32, R32, R4, R32 ;  /* 0x000000042020722b */ /* 0x000fe20000000020 */
[----:B------:R-:W-:Y:S01]  /*12c0*/  SEL R5, R28, 0x63400000, !P1 ;  /* 0x634000001c057807 */ /* 0x000fe20004800000 */
[----:B------:R-:W-:-:S03]  /*12d0*/  IMAD.MOV.U32 R4, RZ, RZ, R26 ;  /* 0x000000ffff047224 */ /* 0x000fc600078e001a */
[----:B------:R-:W-:-:S03]  /*12e0*/  LOP3.LUT R5, R5, 0x800fffff, R27, 0xf8, !PT ;  /* 0x800fffff05057812 */ /* 0x000fc600078ef81b */
[----:B------:R-:W-:-:S03]  /*12f0*/  DFMA R36, R32, -R22, 1 ;  /* 0x3ff000002024742b */ /* 0x000fc60000000816 */
[----:B------:R-:W-:-:S05]  /*1300*/  @!P2 DFMA R4, R4, 2, -R34 ;  /* 0x400000000404a82b */ /* 0x000fca0000000822 */
[----:B------:R-:W-:Y:S01]  /*1310*/  DFMA R32, R32, R36, R32 ;  /* 0x000000242020722b */ /* 0x000fe20000000020 */
[----:B------:R-:W-:Y:S02]  /*1320*/  IMAD.MOV.U32 R37, RZ, RZ, R3 ;  /* 0x000000ffff257224 */ /* 0x000fe400078e0003 */
[----:B------:R-:W-:Y:S01]  /*1330*/  IMAD.MOV.U32 R36, RZ, RZ, R30 ;  /* 0x000000ffff247224 */ /* 0x000fe200078e001e */
[----:B------:R-:W-:Y:S02]  /*1340*/  @!P0 LOP3.LUT R36, R23, 0x7ff00000, RZ, 0xc0, !PT ;  /* 0x7ff0000017248812 */ /* 0x000fe400078ec0ff */
[----:B------:R-:W-:Y:S02]  /*1350*/  @!P2 LOP3.LUT R37, R5, 0x7ff00000, RZ, 0xc0, !PT ;  /* 0x7ff000000525a812 */ /* 0x000fe400078ec0ff */
[----:B------:R-:W-:Y:S01]  /*1360*/  DMUL R34, R32, R4 ;  /* 0x0000000420227228 */ /* 0x000fe20000000000 */
[----:B------:R-:W-:Y:S02]  /*1370*/  VIADD R38, R36, 0xffffffff ;  /* 0xffffffff24267836 */ /* 0x000fe40000000000 */
[----:B------:R-:W-:-:S05]  /*1380*/  VIADD R29, R37, 0xffffffff ;  /* 0xffffffff251d7836 */ /* 0x000fca0000000000 */
[----:B------:R-:W-:Y:S01]  /*1390*/  DFMA R30, R34, -R22, R4 ;  /* 0x80000016221e722b */ /* 0x000fe20000000004 */
[----:B------:R-:W-:-:S04]  /*13a0*/  ISETP.GT.U32.AND P0, PT, R29, 0x7feffffe, PT ;  /* 0x7feffffe1d00780c */ /* 0x000fc80003f04070 */
[----:B------:R-:W-:-:S03]  /*13b0*/  ISETP.GT.U32.OR P0, PT, R38, 0x7feffffe, P0 ;  /* 0x7feffffe2600780c */ /* 0x000fc60000704470 */
[----:B------:R-:W-:-:S10]  /*13c0*/  DFMA R30, R32, R30, R34 ;  /* 0x0000001e201e722b */ /* 0x000fd40000000022 */
[----:B------:R-:W-:Y:S05]  /*13d0*/  @P0 BRA `(.L_x_36) ;  /* 0x00000000006c0947 */ /* 0x000fea0003800000 */
[----:B------:R-:W-:-:S04]  /*13e0*/  LOP3.LUT R32, R25, 0x7ff00000, RZ, 0xc0, !PT ;  /* 0x7ff0000019207812 */ /* 0x000fc800078ec0ff */
[CC--:B------:R-:W-:Y:S02]  /*13f0*/  VIADDMNMX R26, R3.reuse, -R32.reuse, 0xb9600000, !PT ;  /* 0xb9600000031a7446 */ /* 0x0c0fe40007800920 */
[----:B------:R-:W-:Y:S02]  /*1400*/  ISETP.GE.U32.AND P0, PT, R3, R32, PT ;  /* 0x000000200300720c */ /* 0x000fe40003f06070 */
[----:B------:R-:W-:Y:S02]  /*1410*/  VIMNMX R26, PT, PT, R26, 0x46a00000, PT ;  /* 0x46a000001a1a7848 */ /* 0x000fe40003fe0100 */
[----:B------:R-:W-:-:S05]  /*1420*/  SEL R3, R28, 0x63400000, !P0 ;  /* 0x634000001c037807 */ /* 0x000fca0004000000 */
[----:B------:R-:W-:Y:S02]  /*1430*/  IMAD.IADD R3, R26, 0x1, -R3 ;  /* 0x000000011a037824 */ /* 0x000fe400078e0a03 */
[----:B------:R-:W-:-:S03]  /*1440*/  IMAD.MOV.U32 R26, RZ, RZ, RZ ;  /* 0x000000ffff1a7224 */ /* 0x000fc600078e00ff */
[----:B------:R-:W-:-:S06]  /*1450*/  IADD3 R27, PT, PT, R3, 0x7fe00000, RZ ;  /* 0x7fe00000031b7810 */ /* 0x000fcc0007ffe0ff */
[----:B------:R-:W-:-:S10]  /*1460*/  DMUL R28, R30, R26 ;  /* 0x0000001a1e1c7228 */ /* 0x000fd40000000000 */
[----:B------:R-:W-:-:S13]  /*1470*/  FSETP.GTU.AND P0, PT, |R29|, 1.469367938527859385e-39, PT ;  /* 0x001000001d00780b */ /* 0x000fda0003f0c200 */
[----:B------:R-:W-:Y:S05]  /*1480*/  @P0 BRA `(.L_x_37) ;  /* 0x0000000000940947 */ /* 0x000fea0003800000 */
[----:B------:R-:W-:Y:S01]  /*1490*/  DFMA R4, R30, -R22, R4 ;  /* 0x800000161e04722b */ /* 0x000fe20000000004 */
[----:B------:R-:W-:-:S09]  /*14a0*/  IMAD.MOV.U32 R26, RZ, RZ, RZ ;  /* 0x000000ffff1a7224 */ /* 0x000fd200078e00ff */
[C---:B------:R-:W-:Y:S02]  /*14b0*/  FSETP.NEU.AND P0, PT, R5.reuse, RZ, PT ;  /* 0x000000ff0500720b */ /* 0x040fe40003f0d000 */
[----:B------:R-:W-:-:S04]  /*14c0*/  LOP3.LUT R25, R5, 0x80000000, R25, 0x48, !PT ;  /* 0x8000000005197812 */ /* 0x000fc800078e4819 */
[----:B------:R-:W-:-:S07]  /*14d0*/  LOP3.LUT R27, R25, R27, RZ, 0xfc, !PT ;  /* 0x0000001b191b7212 */ /* 0x000fce00078efcff */
[----:B------:R-:W-:Y:S05]  /*14e0*/  @!P0 BRA `(.L_x_37) ;  /* 0x00000000007c8947 */ /* 0x000fea0003800000 */
[----:B------:R-:W-:Y:S01]  /*14f0*/  IMAD.MOV R5, RZ, RZ, -R3 ;  /* 0x000000ffff057224 */ /* 0x000fe200078e0a03 */
[----:B------:R-:W-:Y:S01]  /*1500*/  DMUL.RP R26, R30, R26 ;  /* 0x0000001a1e1a7228 */ /* 0x000fe20000008000 */
[----:B------:R-:W-:Y:S01]  /*1510*/  IMAD.MOV.U32 R4, RZ, RZ, RZ ;  /* 0x000000ffff047224 */ /* 0x000fe200078e00ff */
[----:B------:R-:W-:-:S05]  /*1520*/  IADD3 R3, PT, PT, -R3, -0x43300000, RZ ;  /* 0xbcd0000003037810 */ /* 0x000fca0007ffe1ff */
[----:B------:R-:W-:-:S03]  /*1530*/  DFMA R4, R28, -R4, R30 ;  /* 0x800000041c04722b */ /* 0x000fc6000000001e */
[----:B------:R-:W-:-:S07]  /*1540*/  LOP3.LUT R25, R27, R25, RZ, 0x3c, !PT ;  /* 0x000000191b197212 */ /* 0x000fce00078e3cff */
[----:B------:R-:W-:-:S04]  /*1550*/  FSETP.NEU.AND P0, PT, |R5|, R3, PT ;  /* 0x000000030500720b */ /* 0x000fc80003f0d200 */
[----:B------:R-:W-:Y:S02]  /*1560*/  FSEL R28, R26, R28, !P0 ;  /* 0x0000001c1a1c7208 */ /* 0x000fe40004000000 */
[----:B------:R-:W-:Y:S01]  /*1570*/  FSEL R29, R25, R29, !P0 ;  /* 0x0000001d191d7208 */ /* 0x000fe20004000000 */
[----:B------:R-:W-:Y:S06]  /*1580*/  BRA `(.L_x_37) ;  /* 0x0000000000547947 */ /* 0x000fec0003800000 */
.L_x_36:
[----:B------:R-:W-:-:S14]  /*1590*/  DSETP.NAN.AND P0, PT, R26, R26, PT ;  /* 0x0000001a1a00722a */ /* 0x000fdc0003f08000 */
[----:B------:R-:W-:Y:S05]  /*15a0*/  @P0 BRA `(.L_x_38) ;  /* 0x0000000000440947 */ /* 0x000fea0003800000 */
[----:B------:R-:W-:-:S14]  /*15b0*/  DSETP.NAN.AND P0, PT, R24, R24, PT ;  /* 0x000000181800722a */ /* 0x000fdc0003f08000 */
[----:B------:R-:W-:Y:S05]  /*15c0*/  @P0 BRA `(.L_x_39) ;  /* 0x0000000000300947 */ /* 0x000fea0003800000 */
[----:B------:R-:W-:Y:S01]  /*15d0*/  ISETP.NE.AND P0, PT, R37, R36, PT ;  /* 0x000000242500720c */ /* 0x000fe20003f05270 */
[----:B------:R-:W-:Y:S02]  /*15e0*/  IMAD.MOV.U32 R28, RZ, RZ, 0x0 ;  /* 0x00000000ff1c7424 */ /* 0x000fe400078e00ff */
[----:B------:R-:W-:-:S10]  /*15f0*/  IMAD.MOV.U32 R29, RZ, RZ, -0x80000 ;  /* 0xfff80000ff1d7424 */ /* 0x000fd400078e00ff */
[----:B------:R-:W-:Y:S05]  /*1600*/  @!P0 BRA `(.L_x_37) ;  /* 0x0000000000348947 */ /* 0x000fea0003800000 */
[----:B------:R-:W-:Y:S02]  /*1610*/  ISETP.NE.AND P0, PT, R37, 0x7ff00000, PT ;  /* 0x7ff000002500780c */ /* 0x000fe40003f05270 */
[----:B------:R-:W-:Y:S02]  /*1620*/  LOP3.LUT R29, R27, 0x80000000, R25, 0x48, !PT ;  /* 0x800000001b1d7812 */ /* 0x000fe400078e4819 */
[----:B------:R-:W-:-:S13]  /*1630*/  ISETP.EQ.OR P0, PT, R36, RZ, !P0 ;  /* 0x000000ff2400720c */ /* 0x000fda0004702670 */
[----:B------:R-:W-:Y:S01]  /*1640*/  @P0 LOP3.LUT R3, R29, 0x7ff00000, RZ, 0xfc, !PT ;  /* 0x7ff000001d030812 */ /* 0x000fe200078efcff */
[----:B------:R-:W-:Y:S02]  /*1650*/  @!P0 IMAD.MOV.U32 R28, RZ, RZ, RZ ;  /* 0x000000ffff1c8224 */ /* 0x000fe400078e00ff */
[----:B------:R-:W-:Y:S02]  /*1660*/  @P0 IMAD.MOV.U32 R28, RZ, RZ, RZ ;  /* 0x000000ffff1c0224 */ /* 0x000fe400078e00ff */
[----:B------:R-:W-:Y:S01]  /*1670*/  @P0 IMAD.MOV.U32 R29, RZ, RZ, R3 ;  /* 0x000000ffff1d0224 */ /* 0x000fe200078e0003 */
[----:B------:R-:W-:Y:S06]  /*1680*/  BRA `(.L_x_37) ;  /* 0x0000000000147947 */ /* 0x000fec0003800000 */
.L_x_39:
[----:B------:R-:W-:Y:S01]  /*1690*/  LOP3.LUT R29, R25, 0x80000, RZ, 0xfc, !PT ;  /* 0x00080000191d7812 */ /* 0x000fe200078efcff */
[----:B------:R-:W-:Y:S01]  /*16a0*/  IMAD.MOV.U32 R28, RZ, RZ, R24 ;  /* 0x000000ffff1c7224 */ /* 0x000fe200078e0018 */
[----:B------:R-:W-:Y:S06]  /*16b0*/  BRA `(.L_x_37) ;  /* 0x0000000000087947 */ /* 0x000fec0003800000 */
.L_x_38:
[----:B------:R-:W-:Y:S01]  /*16c0*/  LOP3.LUT R29, R27, 0x80000, RZ, 0xfc, !PT ;  /* 0x000800001b1d7812 */ /* 0x000fe200078efcff */
[----:B------:R-:W-:-:S07]  /*16d0*/  IMAD.MOV.U32 R28, RZ, RZ, R26 ;  /* 0x000000ffff1c7224 */ /* 0x000fce00078e001a */
.L_x_37:
[----:B------:R-:W-:Y:S05]  /*16e0*/  BSYNC.RECONVERGENT B1 ;  /* 0x0000000000017941 */ /* 0x000fea0003800200 */
.L_x_35:
[----:B------:R-:W-:Y:S01]  /*16f0*/  MOV R4, R0 ;  /* 0x0000000000047202 */ /* 0x000fe20000000f00 */
[----:B------:R-:W-:-:S04]  /*1700*/  IMAD.MOV.U32 R5, RZ, RZ, 0x0 ;  /* 0x00000000ff057424 */ /* 0x000fc800078e00ff */
[----:B------:R-:W-:Y:S05]  /*1710*/  RET.REL.NODEC R4 `(_Z19computeNewCentroidsPK5PointPS_Pdid) ;  /* 0xffffffe804387950 */ /* 0x000fea0003c3ffff */
        .weak           $__internal_2_$__cuda_sm20_dsqrt_rn_f64_mediumpath_v1
        .type           $__internal_2_$__cuda_sm20_dsqrt_rn_f64_mediumpath_v1,@function
        .size           $__internal_2_$__cuda_sm20_dsqrt_rn_f64_mediumpath_v1,($_Z19computeNewCentroidsPK5PointPS_Pdid$__internal_accurate_pow - $__internal_2_$__cuda_sm20_dsqrt_rn_f64_mediumpath_v1)
$__internal_2_$__cuda_sm20_dsqrt_rn_f64_mediumpath_v1:
[----:B------:R-:W-:Y:S01]  /*1720*/  ISETP.GE.U32.AND P0, PT, R4, -0x3400000, PT ;  /* 0xfcc000000400780c */ /* 0x000fe20003f06070 */
[----:B------:R-:W-:Y:S01]  /*1730*/  BSSY.RECONVERGENT B1, `(.L_x_40) ;  /* 0x0000028000017945 */ /* 0x000fe20003800200 */
[----:B------:R-:W-:Y:S02]  /*1740*/  IMAD.MOV.U32 R24, RZ, RZ, R26 ;  /* 0x000000ffff187224 */ /* 0x000fe400078e001a */
[----:B------:R-:W-:Y:S02]  /*1750*/  IMAD.MOV.U32 R22, RZ, RZ, R42 ;  /* 0x000000ffff167224 */ /* 0x000fe400078e002a */
[----:B------:R-:W-:Y:S02]  /*1760*/  IMAD.MOV.U32 R23, RZ, RZ, R43 ;  /* 0x000000ffff177224 */ /* 0x000fe400078e002b */
[----:B------:R-:W-:Y:S02]  /*1770*/  IMAD.MOV.U32 R4, RZ, RZ, R30 ;  /* 0x000000ffff047224 */ /* 0x000fe400078e001e */
[----:B------:R-:W-:-:S03]  /*1780*/  IMAD.MOV.U32 R5, RZ, RZ, R31 ;  /* 0x000000ffff057224 */ /* 0x000fc600078e001f */
        /* <DEDUP_REMOVED lines=9> */
.L_x_41:
[----:B------:R-:W-:-:S14]  /*1820*/  DSETP.NE.AND P0, PT, R22, RZ, PT ;  /* 0x000000ff1600722a */ /* 0x000fdc0003f05000 */
[----:B------:R-:W-:Y:S05]  /*1830*/  @!P0 BRA `(.L_x_43) ;  /* 0x0000000000588947 */ /* 0x000fea0003800000 */
[----:B------:R-:W-:-:S13]  /*1840*/  ISETP.GE.AND P0, PT, R23, RZ, PT ;  /* 0x000000ff1700720c */ /* 0x000fda0003f06270 */
[----:B------:R-:W-:Y:S02]  /*1850*/  @!P0 IMAD.MOV.U32 R4, RZ, RZ, 0x0 ;  /* 0x00000000ff048424 */ /* 0x000fe400078e00ff */
[----:B------:R-:W-:Y:S01]  /*1860*/  @!P0 IMAD.MOV.U32 R5, RZ, RZ, -0x80000 ;  /* 0xfff80000ff058424 */ /* 0x000fe200078e00ff */
[----:B------:R-:W-:Y:S06]  /*1870*/  @!P0 BRA `(.L_x_42) ;  /* 0x00000000004c8947 */ /* 0x000fec0003800000 */
[----:B------:R-:W-:-:S13]  /*1880*/  ISETP.GT.AND P0, PT, R23, 0x7fefffff, PT ;  /* 0x7fefffff1700780c */ /* 0x000fda0003f04270 */
[----:B------:R-:W-:Y:S05]  /*1890*/  @P0 BRA `(.L_x_43) ;  /* 0x0000000000400947 */ /* 0x000fea0003800000 */
[----:B------:R-:W-:Y:S01]  /*18a0*/  DMUL R4, R22, 8.11296384146066816958e+31 ;  /* 0x4690000016047828 */ /* 0x000fe20000000000 */
[----:B------:R-:W-:Y:S01]  /*18b0*/  IMAD.MOV.U32 R26, RZ, RZ, 0x0 ;  /* 0x00000000ff1a7424 */ /* 0x000fe200078e00ff */
[----:B------:R-:W-:Y:S01]  /*18c0*/  MOV R27, 0x3fd80000 ;  /* 0x3fd80000001b7802 */ /* 0x000fe20000000f00 */
[----:B------:R-:W-:-:S03]  /*18d0*/  IMAD.MOV.U32 R22, RZ, RZ, RZ ;  /* 0x000000ffff167224 */ /* 0x000fc600078e00ff */
        /* <DEDUP_REMOVED lines=10> */
[----:B------:R-:W-:Y:S01]  /*1980*/  VIADD R5, R5, 0xfcb00000 ;  /* 0xfcb0000005057836 */ /* 0x000fe20000000000 */
[----:B------:R-:W-:Y:S06]  /*1990*/  BRA `(.L_x_42) ;  /* 0x0000000000047947 */ /* 0x000fec0003800000 */
.L_x_43:
[----:B------:R-:W-:-:S11]  /*19a0*/  DADD R4, R22, R22 ;  /* 0x0000000016047229 */ /* 0x000fd60000000016 */
.L_x_42:
[----:B------:R-:W-:Y:S05]  /*19b0*/  BSYNC.RECONVERGENT B1 ;  /* 0x0000000000017941 */ /* 0x000fea0003800200 */
.L_x_40:
[----:B------:R-:W-:Y:S02]  /*19c0*/  IMAD.MOV.U32 R22, RZ, RZ, R4 ;  /* 0x000000ffff167224 */ /* 0x000fe400078e0004 */
[----:B------:R-:W-:Y:S02]  /*19d0*/  IMAD.MOV.U32 R23, RZ, RZ, R5 ;  /* 0x000000ffff177224 */ /* 0x000fe400078e0005 */
[----:B------:R-:W-:Y:S02]  /*19e0*/  IMAD.MOV.U32 R4, RZ, RZ, R0 ;  /* 0x000000ffff047224 */ /* 0x000fe400078e0000 */
[----:B------:R-:W-:-:S04]  /*19f0*/  IMAD.MOV.U32 R5, RZ, RZ, 0x0 ;  /* 0x00000000ff057424 */ /* 0x000fc800078e00ff */
[----:B------:R-:W-:Y:S05]  /*1a00*/  RET.REL.NODEC R4 `(_Z19computeNewCentroidsPK5PointPS_Pdid) ;  /* 0xffffffe4047c7950 */ /* 0x000fea0003c3ffff */
        .type           $_Z19computeNewCentroidsPK5PointPS_Pdid$__internal_accurate_pow,@function
        .size           $_Z19computeNewCentroidsPK5PointPS_Pdid$__internal_accurate_pow,(.L_x_50 - $_Z19computeNewCentroidsPK5PointPS_Pdid$__internal_accurate_pow)
$_Z19computeNewCentroidsPK5PointPS_Pdid$__internal_accurate_pow:
[----:B------:R-:W-:Y:S01]  /*1a10*/  ISETP.GT.U32.AND P0, PT, R3, 0xfffff, PT ;  /* 0x000fffff0300780c */ /* 0x000fe20003f04070 */
[----:B------:R-:W-:Y:S01]  /*1a20*/  IMAD.MOV.U32 R22, RZ, RZ, R28 ;  /* 0x000000ffff167224 */ /* 0x000fe200078e001c */
[----:B------:R-:W-:Y:S01]  /*1a30*/  UMOV UR4, 0x7d2cafe2 ;  /* 0x7d2cafe200047882 */ /* 0x000fe20000000000 */
[--C-:B------:R-:W-:Y:S01]  /*1a40*/  IMAD.MOV.U32 R23, RZ, RZ, R3.reuse ;  /* 0x000000ffff177224 */ /* 0x100fe200078e0003 */
[----:B------:R-:W-:Y:S01]  /*1a50*/  UMOV UR5, 0x3eb0f5ff ;  /* 0x3eb0f5ff00057882 */ /* 0x000fe20000000000 */
[--C-:B------:R-:W-:Y:S01]  /*1a60*/  IMAD.MOV.U32 R24, RZ, RZ, R3.reuse ;  /* 0x000000ffff187224 */ /* 0x100fe200078e0003 */
[----:B------:R-:W-:Y:S01]  /*1a70*/  SHF.R.U32.HI R3, RZ, 0x14, R3 ;  /* 0x00000014ff037819 */ /* 0x000fe20000011603 */
[----:B------:R-:W-:Y:S01]  /*1a80*/  IMAD.MOV.U32 R38, RZ, RZ, RZ ;  /* 0x000000ffff267224 */ /* 0x000fe200078e00ff */
[----:B------:R-:W-:Y:S01]  /*1a90*/  UMOV UR12, 0x3b39803f ;  /* 0x3b39803f000c7882 */ /* 0x000fe20000000000 */
[----:B------:R-:W-:Y:S01]  /*1aa0*/  IMAD.MOV.U32 R30, RZ, RZ, 0x41ad3b5a ;  /* 0x41ad3b5aff1e7424 */ /* 0x000fe200078e00ff */
[----:B------:R-:W-:Y:S01]  /*1ab0*/  UMOV UR13, 0x3c7abc9e ;  /* 0x3c7abc9e000d7882 */ /* 0x000fe20000000000 */
[----:B------:R-:W-:-:S02]  /*1ac0*/  IMAD.MOV.U32 R31, RZ, RZ, 0x3ed0f5d2 ;  /* 0x3ed0f5d2ff1f7424 */ /* 0x000fc400078e00ff */
[----:B------:R-:W-:-:S10]  /*1ad0*/  @!P0 DMUL R22, R22, 1.80143985094819840000e+16 ;  /* 0x4350000016168828 */ /* 0x000fd40000000000 */
[----:B------:R-:W-:Y:S01]  /*1ae0*/  @!P0 IMAD.MOV.U32 R24, RZ, RZ, R23 ;  /* 0x000000ffff188224 */ /* 0x000fe200078e0017 */
[----:B------:R-:W-:Y:S01]  /*1af0*/  @!P0 LEA.HI R3, R23, 0xffffffca, RZ, 0xc ;  /* 0xffffffca17038811 */ /* 0x000fe200078f60ff */
[----:B------:R-:W-:-:S03]  /*1b00*/  @!P0 IMAD.MOV.U32 R28, RZ, RZ, R22 ;  /* 0x000000ffff1c8224 */ /* 0x000fc600078e0016 */
[----:B------:R-:W-:Y:S01]  /*1b10*/  LOP3.LUT R24, R24, 0x800fffff, RZ, 0xc0, !PT ;  /* 0x800fffff18187812 */ /* 0x000fe200078ec0ff */
[----:B------:R-:W-:-:S03]  /*1b20*/  VIADD R22, R3, 0xfffffc01 ;  /* 0xfffffc0103167836 */ /* 0x000fc60000000000 */
[----:B------:R-:W-:-:S04]  /*1b30*/  LOP3.LUT R29, R24, 0x3ff00000, RZ, 0xfc, !PT ;  /* 0x3ff00000181d7812 */ /* 0x000fc800078efcff */
[----:B------:R-:W-:-:S13]  /*1b40*/  ISETP.GE.U32.AND P1, PT, R29, 0x3ff6a09f, PT ;  /* 0x3ff6a09f1d00780c */ /* 0x000fda0003f26070 */
[----:B------:R-:W-:Y:S01]  /*1b50*/  @P1 IADD3 R25, PT, PT, R29, -0x100000, RZ ;  /* 0xfff000001d191810 */ /* 0x000fe20007ffe0ff */
[----:B------:R-:W-:-:S04]  /*1b60*/  @P1 VIADD R22, R3, 0xfffffc02 ;  /* 0xfffffc0203161836 */ /* 0x000fc80000000000 */
[----:B------:R-:W-:-:S06]  /*1b70*/  @P1 IMAD.MOV.U32 R29, RZ, RZ, R25 ;  /* 0x000000ffff1d1224 */ /* 0x000fcc00078e0019 */
        /* <DEDUP_REMOVED lines=8> */
[----:B------:R-:W-:-:S08]  /*1c00*/  DMUL R36, R24, R24 ;  /* 0x0000001818247228 */ /* 0x000fd00000000000 */
        /* <DEDUP_REMOVED lines=11> */
[-C--:B------:R-:W-:Y:S02]  /*1cc0*/  DFMA R30, R28, -R24.reuse, R30 ;  /* 0x800000181c1e722b */ /* 0x080fe4000000001e */
[----:B------:R-:W-:-:S03]  /*1cd0*/  DMUL R28, R24, R24 ;  /* 0x00000018181c7228 */ /* 0x000fc60000000000 */
[----:B------:R-:W-:Y:S01]  /*1ce0*/  DFMA R26, R36, R26, UR4 ;  /* 0x00000004241a7e2b */ /* 0x000fe2000800001a */
[----:B------:R-:W-:Y:S01]  /*1cf0*/  UMOV UR4, 0x9242b910 ;  /* 0x9242b91000047882 */ /* 0x000fe20000000000 */
[----:B------:R-:W-:Y:S01]  /*1d00*/  UMOV UR5, 0x3f624924 ;  /* 0x3f62492400057882 */ /* 0x000fe20000000000 */
[----:B------:R-:W-:-:S05]  /*1d10*/  DMUL R30, R38, R30 ;  /* 0x0000001e261e7228 */ /* 0x000fca0000000000 */
[----:B------:R-:W-:Y:S01]  /*1d20*/  DFMA R26, R36, R26, UR4 ;  /* 0x00000004241a7e2b */ /* 0x000fe2000800001a */
[----:B------:R-:W-:Y:S01]  /*1d30*/  UMOV UR4, 0x99999dfb ;  /* 0x99999dfb00047882 */ /* 0x000fe20000000000 */
[----:B------:R-:W-:-:S03]  /*1d40*/  UMOV UR5, 0x3f899999 ;  /* 0x3f89999900057882 */ /* 0x000fc60000000000 */
[----:B------:R-:W-:Y:S02]  /*1d50*/  VIADD R41, R31, 0x100000 ;  /* 0x001000001f297836 */ /* 0x000fe40000000000 */
[----:B------:R-:W-:Y:S01]  /*1d60*/  IMAD.MOV.U32 R40, RZ, RZ, R30 ;  /* 0x000000ffff287224 */ /* 0x000fe200078e001e */
        /* <DEDUP_REMOVED lines=8> */
[C---:B------:R-:W-:Y:S02]  /*1df0*/  DMUL R32, R24.reuse, R28 ;  /* 0x0000001c18207228 */ /* 0x040fe40000000000 */
[----:B------:R-:W-:-:S04]  /*1e00*/  DFMA R34, R24, R24, -R28 ;  /* 0x000000181822722b */ /* 0x000fc8000000081c */
[----:B------:R-:W-:Y:S01]  /*1e10*/  DADD R36, R36, -UR4 ;  /* 0x8000000424247e29 */ /* 0x000fe20008000000 */
[----:B------:R-:W-:Y:S01]  /*1e20*/  UMOV UR4, 0x80000000 ;  /* 0x8000000000047882 */ /* 0x000fe20000000000 */
[C---:B------:R-:W-:Y:S01]  /*1e30*/  DFMA R38, R24.reuse, R28, -R32 ;  /* 0x0000001c1826722b */ /* 0x040fe20000000820 */
[----:B------:R-:W-:Y:S01]  /*1e40*/  UMOV UR5, 0x43300000 ;  /* 0x4330000000057882 */ /* 0x000fe20000000000 */
[----:B------:R-:W-:-:S06]  /*1e50*/  DFMA R34, R24, R40, R34 ;  /* 0x000000281822722b */ /* 0x000fcc0000000022 */
[----:B------:R-:W-:Y:S02]  /*1e60*/  DFMA R38, R30, R28, R38 ;  /* 0x0000001c1e26722b */ /* 0x000fe40000000026 */
[----:B------:R-:W-:-:S06]  /*1e70*/  DADD R28, R26, R36 ;  /* 0x000000001a1c7229 */ /* 0x000fcc0000000024 */
[----:B------:R-:W-:Y:S02]  /*1e80*/  DFMA R38, R24, R34, R38 ;  /* 0x000000221826722b */ /* 0x000fe40000000026 */
[----:B------:R-:W-:Y:S02]  /*1e90*/  DMUL R34, R28, R32 ;  /* 0x000000201c227228 */ /* 0x000fe40000000000 */
[----:B------:R-:W-:-:S06]  /*1ea0*/  DADD R40, R26, -R28 ;  /* 0x000000001a287229 */ /* 0x000fcc000000081c */
[----:B------:R-:W-:Y:S02]  /*1eb0*/  DFMA R26, R28, R32, -R34 ;  /* 0x000000201c1a722b */ /* 0x000fe40000000822 */
[----:B------:R-:W-:-:S06]  /*1ec0*/  DADD R40, R36, R40 ;  /* 0x0000000024287229 */ /* 0x000fcc0000000028 */
        /* <DEDUP_REMOVED lines=9> */
[----:B------:R-:W-:Y:S01]  /*1f60*/  DADD R30, R30, R24 ;  /* 0x000000001e1e7229 */ /* 0x000fe20000000018 */
[----:B------:R-:W-:Y:S01]  /*1f70*/  LOP3.LUT R24, R22, 0x80000000, RZ, 0x3c, !PT ;  /* 0x8000000016187812 */ /* 0x000fe200078e3cff */
[----:B------:R-:W-:-:S06]  /*1f80*/  IMAD.MOV.U32 R25, RZ, RZ, 0x43300000 ;  /* 0x43300000ff197424 */ /* 0x000fcc00078e00ff */
[----:B------:R-:W-:Y:S02]  /*1f90*/  DADD R28, R26, R30 ;  /* 0x000000001a1c7229 */ /* 0x000fe4000000001e */
[----:B------:R-:W-:Y:S01]  /*1fa0*/  DADD R24, R24, -UR4 ;  /* 0x8000000418187e29 */ /* 0x000fe20008000000 */
[----:B------:R-:W-:Y:S01]  /*1fb0*/  UMOV UR4, 0xfefa39ef ;  /* 0xfefa39ef00047882 */ /* 0x000fe20000000000 */
[----:B------:R-:W-:-:S04]  /*1fc0*/  UMOV UR5, 0x3fe62e42 ;  /* 0x3fe62e4200057882 */ /* 0x000fc80000000000 */
[--C-:B------:R-:W-:Y:S02]  /*1fd0*/  DADD R26, R26, -R28.reuse ;  /* 0x000000001a1a7229 */ /* 0x100fe4000000081c */
[----:B------:R-:W-:-:S06]  /*1fe0*/  DFMA R22, R24, UR4, R28 ;  /* 0x0000000418167c2b */ /* 0x000fcc000800001c */
[----:B------:R-:W-:Y:S02]  /*1ff0*/  DADD R26, R30, R26 ;  /* 0x000000001e1a7229 */ /* 0x000fe4000000001a */
[----:B------:R-:W-:-:S08]  /*2000*/  DFMA R32, R24, -UR4, R22 ;  /* 0x8000000418207c2b */ /* 0x000fd00008000016 */
[----:B------:R-:W-:-:S08]  /*2010*/  DADD R32, -R28, R32 ;  /* 0x000000001c207229 */ /* 0x000fd00000000120 */
[----:B------:R-:W-:-:S08]  /*2020*/  DADD R26, R26, -R32 ;  /* 0x000000001a1a7229 */ /* 0x000fd00000000820 */
[----:B------:R-:W-:-:S08]  /*2030*/  DFMA R26, R24, UR12, R26 ;  /* 0x0000000c181a7c2b */ /* 0x000fd0000800001a */
[----:B------:R-:W-:-:S08]  /*2040*/  DADD R24, R22, R26 ;  /* 0x0000000016187229 */ /* 0x000fd0000000001a */
[----:B------:R-:W-:Y:S02]  /*2050*/  DADD R28, R22, -R24 ;  /* 0x00000000161c7229 */ /* 0x000fe40000000818 */
[----:B------:R-:W-:-:S06]  /*2060*/  DMUL R22, R24, 2 ;  /* 0x4000000018167828 */ /* 0x000fcc0000000000 */
[----:B------:R-:W-:Y:S02]  /*2070*/  DADD R28, R26, R28 ;  /* 0x000000001a1c7229 */ /* 0x000fe4000000001c */
[----:B------:R-:W-:Y:S01]  /*2080*/  DFMA R24, R24, 2, -R22 ;  /* 0x400000001818782b */ /* 0x000fe20000000816 */
[----:B------:R-:W-:Y:S01]  /*2090*/  IMAD.MOV.U32 R26, RZ, RZ, 0x652b82fe ;  /* 0x652b82feff1a7424 */ /* 0x000fe200078e00ff */
[----:B------:R-:W-:-:S06]  /*20a0*/  MOV R27, 0x3ff71547 ;  /* 0x3ff71547001b7802 */ /* 0x000fcc0000000f00 */
[----:B------:R-:W-:-:S08]  /*20b0*/  DFMA R28, R28, 2, R24 ;  /* 0x400000001c1c782b */ /* 0x000fd00000000018 */
        /* <DEDUP_REMOVED lines=48> */
[----:B------:R-:W-:Y:S02]  /*23c0*/  @!P1 LEA.HI R3, R26, R26, RZ, 0x1 ;  /* 0x0000001a1a039211 */ /* 0x000fe400078f08ff */
[----:B------:R-:W-:Y:S02]  /*23d0*/  FSEL R23, R23, RZ, P0 ;  /* 0x000000ff17177208 */ /* 0x000fe40000000000 */
[----:B------:R-:W-:-:S05]  /*23e0*/  @!P1 SHF.R.S32.HI R3, RZ, 0x1, R3 ;  /* 0x00000001ff039819 */ /* 0x000fca0000011403 */
[----:B------:R-:W-:Y:S02]  /*23f0*/  @!P1 IMAD.IADD R24, R26, 0x1, -R3 ;  /* 0x000000011a189824 */ /* 0x000fe400078e0a03 */
[----:B------:R-:W-:-:S03]  /*2400*/  @!P1 IMAD R31, R3, 0x100000, R31 ;  /* 0x00100000031f9824 */ /* 0x000fc600078e021f */
[----:B------:R-:W-:Y:S01]  /*2410*/  @!P1 LEA R25, R24, 0x3ff00000, 0x14 ;  /* 0x3ff0000018199811 */ /* 0x000fe200078ea0ff */
[----:B------:R-:W-:-:S06]  /*2420*/  @!P1 IMAD.MOV.U32 R24, RZ, RZ, RZ ;  /* 0x000000ffff189224 */ /* 0x000fcc00078e00ff */
[----:B------:R-:W-:-:S11]  /*2430*/  @!P1 DMUL R22, R30, R24 ;  /* 0x000000181e169228 */ /* 0x000fd60000000000 */
.L_x_44:
[----:B------:R-:W-:Y:S02]  /*2440*/  DFMA R28, R28, R22, R22 ;  /* 0x000000161c1c722b */ /* 0x000fe40000000016 */
[----:B------:R-:W-:-:S08]  /*2450*/  DSETP.NEU.AND P0, PT, |R22|, +INF , PT ;  /* 0x7ff000001600742a */ /* 0x000fd00003f0d200 */
[----:B------:R-:W-:Y:S01]  /*2460*/  FSEL R26, R22, R28, !P0 ;  /* 0x0000001c161a7208 */ /* 0x000fe20004000000 */
[----:B------:R-:W-:Y:S01]  /*2470*/  IMAD.MOV.U32 R22, RZ, RZ, R0 ;  /* 0x000000ffff167224 */ /* 0x000fe200078e0000 */
[----:B------:R-:W-:Y:S01]  /*2480*/  FSEL R3, R23, R29, !P0 ;  /* 0x0000001d17037208 */ /* 0x000fe20004000000 */
[----:B------:R-:W-:-:S04]  /*2490*/  IMAD.MOV.U32 R23, RZ, RZ, 0x0 ;  /* 0x00000000ff177424 */ /* 0x000fc800078e00ff */
[----:B------:R-:W-:Y:S05]  /*24a0*/  RET.REL.NODEC R22 `(_Z19computeNewCentroidsPK5PointPS_Pdid) ;  /* 0xffffffd816d47950 */ /* 0x000fea0003c3ffff */
.L_x_45:
        /* <DEDUP_REMOVED lines=13> */
.L_x_50:


//--------------------- .nv.shared.reserved.0     --------------------------
	.section	.nv.shared.reserved.0,"aw",@nobits
	.weak		__nv_reservedSMEM_offset_0_alias
	.size		__nv_reservedSMEM_offset_0_alias, 0, 64
	.other		__nv_reservedSMEM_offset_0_alias,@"STO_CUDA_RESERVED_SHARED STV_DEFAULT"
__nv_reservedSMEM_offset_0_alias:
	.zero		0
	.zero		64


//--------------------- .nv.constant0._Z15computeMaxShiftPK5PointS1_Pdi --------------------------
	.section	.nv.constant0._Z15computeMaxShiftPK5PointS1_Pdi,"a",@progbits
	.sectionflags	@""
	.align	4
.nv.constant0._Z15computeMaxShiftPK5PointS1_Pdi:
	.zero		924


//--------------------- .nv.constant0._Z19computeNewCentroidsPK5PointPS_Pdid --------------------------
	.section	.nv.constant0._Z19computeNewCentroidsPK5PointPS_Pdid,"a",@progbits
	.sectionflags	@""
	.align	4
.nv.constant0._Z19computeNewCentroidsPK5PointPS_Pdid:
	.zero		936


//--------------------- SYMBOLS --------------------------

	.type		.nv.reservedSmem.offset0,@object
	.size		.nv.reservedSmem.offset0,0x4
